	.headerflags	@"EF_CUDA_TEXMODE_UNIFIED EF_CUDA_64BIT_ADDRESS EF_CUDA_SM75 EF_CUDA_VIRTUAL_SM(EF_CUDA_SM75)"
	.elftype	@"ET_EXEC"


//--------------------- .nv.info                  --------------------------
	.section	.nv.info,"",@"SHT_CUDA_INFO"
	.align	4


	//----- nvinfo : EIATTR_REGCOUNT
	.align		4
        /*0000*/ 	.byte	0x04, 0x2f
        /*0002*/ 	.short	(.L_1 - .L_0)
	.align		4
.L_0:
        /*0004*/ 	.word	index@(NV12ToGrayScale)
        /*0008*/ 	.word	0x0000000c


	//----- nvinfo : EIATTR_MAX_STACK_SIZE
	.align		4
.L_1:
        /*000c*/ 	.byte	0x04, 0x23
        /*000e*/ 	.short	(.L_3 - .L_2)
	.align		4
.L_2:
        /*0010*/ 	.word	index@(NV12ToGrayScale)
        /*0014*/ 	.word	0x00000000


	//----- nvinfo : EIATTR_MIN_STACK_SIZE
	.align		4
.L_3:
        /*0018*/ 	.byte	0x04, 0x12
        /*001a*/ 	.short	(.L_5 - .L_4)
	.align		4
.L_4:
        /*001c*/ 	.word	index@(NV12ToGrayScale)
        /*0020*/ 	.word	0x00000000


	//----- nvinfo : EIATTR_FRAME_SIZE
	.align		4
.L_5:
        /*0024*/ 	.byte	0x04, 0x11
        /*0026*/ 	.short	(.L_7 - .L_6)
	.align		4
.L_6:
        /*0028*/ 	.word	index@(NV12ToGrayScale)
        /*002c*/ 	.word	0x00000000


	//----- nvinfo : EIATTR_REGCOUNT
	.align		4
.L_7:
        /*0030*/ 	.byte	0x04, 0x2f
        /*0032*/ 	.short	(.L_9 - .L_8)
	.align		4
.L_8:
        /*0034*/ 	.word	index@(NV12ToARGB)
        /*0038*/ 	.word	0x00000013


	//----- nvinfo : EIATTR_MAX_STACK_SIZE
	.align		4
.L_9:
        /*003c*/ 	.byte	0x04, 0x23
        /*003e*/ 	.short	(.L_11 - .L_10)
	.align		4
.L_10:
        /*0040*/ 	.word	index@(NV12ToARGB)
        /*0044*/ 	.word	0x00000000


	//----- nvinfo : EIATTR_MIN_STACK_SIZE
	.align		4
.L_11:
        /*0048*/ 	.byte	0x04, 0x12
        /*004a*/ 	.short	(.L_13 - .L_12)
	.align		4
.L_12:
        /*004c*/ 	.word	index@(NV12ToARGB)
        /*0050*/ 	.word	0x00000000


	//----- nvinfo : EIATTR_FRAME_SIZE
	.align		4
.L_13:
        /*0054*/ 	.byte	0x04, 0x11
        /*0056*/ 	.short	(.L_15 - .L_14)
	.align		4
.L_14:
        /*0058*/ 	.word	index@(NV12ToARGB)
        /*005c*/ 	.word	0x00000000


	//----- nvinfo : EIATTR_REGCOUNT
	.align		4
.L_15:
        /*0060*/ 	.byte	0x04, 0x2f
        /*0062*/ 	.short	(.L_17 - .L_16)
	.align		4
.L_16:
        /*0064*/ 	.word	index@(FinishLine2)
        /*0068*/ 	.word	0x00000010


	//----- nvinfo : EIATTR_MAX_STACK_SIZE
	.align		4
.L_17:
        /*006c*/ 	.byte	0x04, 0x23
        /*006e*/ 	.short	(.L_19 - .L_18)
	.align		4
.L_18:
        /*0070*/ 	.word	index@($FinishLine2$__cuda_sm3x_div_rn_noftz_f32_slowpath)
        /*0074*/ 	.word	0x00000000


	//----- nvinfo : EIATTR_MIN_STACK_SIZE
	.align		4
.L_19:
        /*0078*/ 	.byte	0x04, 0x12
        /*007a*/ 	.short	(.L_21 - .L_20)
	.align		4
.L_20:
        /*007c*/ 	.word	index@($FinishLine2$__cuda_sm3x_div_rn_noftz_f32_slowpath)
        /*0080*/ 	.word	0x00000000


	//----- nvinfo : EIATTR_FRAME_SIZE
	.align		4
.L_21:
        /*0084*/ 	.byte	0x04, 0x11
        /*0086*/ 	.short	(.L_23 - .L_22)
	.align		4
.L_22:
        /*0088*/ 	.word	index@($FinishLine2$__cuda_sm3x_div_rn_noftz_f32_slowpath)
        /*008c*/ 	.word	0x00000000


	//----- nvinfo : EIATTR_MAX_STACK_SIZE
	.align		4
.L_23:
        /*0090*/ 	.byte	0x04, 0x23
        /*0092*/ 	.short	(.L_25 - .L_24)
	.align		4
.L_24:
        /*0094*/ 	.word	index@($FinishLine2$__cuda_sm3x_div_rn_noftz_f32)
        /*0098*/ 	.word	0x00000000


	//----- nvinfo : EIATTR_MIN_STACK_SIZE
	.align		4
.L_25:
        /*009c*/ 	.byte	0x04, 0x12
        /*009e*/ 	.short	(.L_27 - .L_26)
	.align		4
.L_26:
        /*00a0*/ 	.word	index@($FinishLine2$__cuda_sm3x_div_rn_noftz_f32)
        /*00a4*/ 	.word	0x00000000


	//----- nvinfo : EIATTR_FRAME_SIZE
	.align		4
.L_27:
        /*00a8*/ 	.byte	0x04, 0x11
        /*00aa*/ 	.short	(.L_29 - .L_28)
	.align		4
.L_28:
        /*00ac*/ 	.word	index@($FinishLine2$__cuda_sm3x_div_rn_noftz_f32)
        /*00b0*/ 	.word	0x00000000


	//----- nvinfo : EIATTR_MAX_STACK_SIZE
	.align		4
.L_29:
        /*00b4*/ 	.byte	0x04, 0x23
        /*00b6*/ 	.short	(.L_31 - .L_30)
	.align		4
.L_30:
        /*00b8*/ 	.word	index@(FinishLine2)
        /*00bc*/ 	.word	0x00000000


	//----- nvinfo : EIATTR_MIN_STACK_SIZE
	.align		4
.L_31:
        /*00c0*/ 	.byte	0x04, 0x12
        /*00c2*/ 	.short	(.L_33 - .L_32)
	.align		4
.L_32:
        /*00c4*/ 	.word	index@(FinishLine2)
        /*00c8*/ 	.word	0x00000000


	//----- nvinfo : EIATTR_FRAME_SIZE
	.align		4
.L_33:
        /*00cc*/ 	.byte	0x04, 0x11
        /*00ce*/ 	.short	(.L_35 - .L_34)
	.align		4
.L_34:
        /*00d0*/ 	.word	index@(FinishLine2)
        /*00d4*/ 	.word	0x00000000


	//----- nvinfo : EIATTR_REGCOUNT
	.align		4
.L_35:
        /*00d8*/ 	.byte	0x04, 0x2f
        /*00da*/ 	.short	(.L_37 - .L_36)
	.align		4
.L_36:
        /*00dc*/ 	.word	index@(FinishLine)
        /*00e0*/ 	.word	0x00000016


	//----- nvinfo : EIATTR_MAX_STACK_SIZE
	.align		4
.L_37:
        /*00e4*/ 	.byte	0x04, 0x23
        /*00e6*/ 	.short	(.L_39 - .L_38)
	.align		4
.L_38:
        /*00e8*/ 	.word	index@($FinishLine$__cuda_sm3x_div_rn_noftz_f32_slowpath)
        /*00ec*/ 	.word	0x00000000


	//----- nvinfo : EIATTR_MIN_STACK_SIZE
	.align		4
.L_39:
        /*00f0*/ 	.byte	0x04, 0x12
        /*00f2*/ 	.short	(.L_41 - .L_40)
	.align		4
.L_40:
        /*00f4*/ 	.word	index@($FinishLine$__cuda_sm3x_div_rn_noftz_f32_slowpath)
        /*00f8*/ 	.word	0x00000000


	//----- nvinfo : EIATTR_FRAME_SIZE
	.align		4
.L_41:
        /*00fc*/ 	.byte	0x04, 0x11
        /*00fe*/ 	.short	(.L_43 - .L_42)
	.align		4
.L_42:
        /*0100*/ 	.word	index@($FinishLine$__cuda_sm3x_div_rn_noftz_f32_slowpath)
        /*0104*/ 	.word	0x00000000


	//----- nvinfo : EIATTR_MAX_STACK_SIZE
	.align		4
.L_43:
        /*0108*/ 	.byte	0x04, 0x23
        /*010a*/ 	.short	(.L_45 - .L_44)
	.align		4
.L_44:
        /*010c*/ 	.word	index@($FinishLine$__cuda_sm3x_div_rn_noftz_f32)
        /*0110*/ 	.word	0x00000000


	//----- nvinfo : EIATTR_MIN_STACK_SIZE
	.align		4
.L_45:
        /*0114*/ 	.byte	0x04, 0x12
        /*0116*/ 	.short	(.L_47 - .L_46)
	.align		4
.L_46:
        /*0118*/ 	.word	index@($FinishLine$__cuda_sm3x_div_rn_noftz_f32)
        /*011c*/ 	.word	0x00000000


	//----- nvinfo : EIATTR_FRAME_SIZE
	.align		4
.L_47:
        /*0120*/ 	.byte	0x04, 0x11
        /*0122*/ 	.short	(.L_49 - .L_48)
	.align		4
.L_48:
        /*0124*/ 	.word	index@($FinishLine$__cuda_sm3x_div_rn_noftz_f32)
        /*0128*/ 	.word	0x00000000


	//----- nvinfo : EIATTR_MAX_STACK_SIZE
	.align		4
.L_49:
        /*012c*/ 	.byte	0x04, 0x23
        /*012e*/ 	.short	(.L_51 - .L_50)
	.align		4
.L_50:
        /*0130*/ 	.word	index@(FinishLine)
        /*0134*/ 	.word	0x00000000


	//----- nvinfo : EIATTR_MIN_STACK_SIZE
	.align		4
.L_51:
        /*0138*/ 	.byte	0x04, 0x12
        /*013a*/ 	.short	(.L_53 - .L_52)
	.align		4
.L_52:
        /*013c*/ 	.word	index@(FinishLine)
        /*0140*/ 	.word	0x00000000


	//----- nvinfo : EIATTR_FRAME_SIZE
	.align		4
.L_53:
        /*0144*/ 	.byte	0x04, 0x11
        /*0146*/ 	.short	(.L_55 - .L_54)
	.align		4
.L_54:
        /*0148*/ 	.word	index@(FinishLine)
        /*014c*/ 	.word	0x00000000


	//----- nvinfo : EIATTR_REGCOUNT
	.align		4
.L_55:
        /*0150*/ 	.byte	0x04, 0x2f
        /*0152*/ 	.short	(.L_57 - .L_56)
	.align		4
.L_56:
        /*0154*/ 	.word	index@(Luminance)
        /*0158*/ 	.word	0x0000001b


	//----- nvinfo : EIATTR_MAX_STACK_SIZE
	.align		4
.L_57:
        /*015c*/ 	.byte	0x04, 0x23
        /*015e*/ 	.short	(.L_59 - .L_58)
	.align		4
.L_58:
        /*0160*/ 	.word	index@(Luminance)
        /*0164*/ 	.word	0x00000000


	//----- nvinfo : EIATTR_MIN_STACK_SIZE
	.align		4
.L_59:
        /*0168*/ 	.byte	0x04, 0x12
        /*016a*/ 	.short	(.L_61 - .L_60)
	.align		4
.L_60:
        /*016c*/ 	.word	index@(Luminance)
        /*0170*/ 	.word	0x00000000


	//----- nvinfo : EIATTR_FRAME_SIZE
	.align		4
.L_61:
        /*0174*/ 	.byte	0x04, 0x11
        /*0176*/ 	.short	(.L_63 - .L_62)
	.align		4
.L_62:
        /*0178*/ 	.word	index@(Luminance)
        /*017c*/ 	.word	0x00000000
.L_63:


//--------------------- .nv.info.Luminance        --------------------------
	.section	.nv.info.Luminance,"",@"SHT_CUDA_INFO"
	.align	4


	//----- nvinfo : EIATTR_PARAM_CBANK
	.align		4
        /*0000*/ 	.byte	0x04, 0x0a
        /*0002*/ 	.short	(.L_65 - .L_64)
	.align		4
.L_64:
        /*0004*/ 	.word	index@(.nv.constant0.Luminance)
        /*0008*/ 	.short	0x0160
        /*000a*/ 	.short	0x0028


	//----- nvinfo : EIATTR_CBANK_PARAM_SIZE
	.align		4
.L_65:
        /*000c*/ 	.byte	0x03, 0x19
        /*000e*/ 	.short	0x0028


	//----- nvinfo : EIATTR_KPARAM_INFO
	.align		4
        /*0010*/ 	.byte	0x04, 0x17
        /*0012*/ 	.short	(.L_67 - .L_66)
.L_66:
        /*0014*/ 	.word	0x00000000
        /*0018*/ 	.short	0x0006
        /*001a*/ 	.short	0x0020
        /*001c*/ 	.byte	0x00, 0xf0, 0x21, 0x00


	//----- nvinfo : EIATTR_KPARAM_INFO
	.align		4
.L_67:
        /*0020*/ 	.byte	0x04, 0x17
        /*0022*/ 	.short	(.L_69 - .L_68)
.L_68:
        /*0024*/ 	.word	0x00000000
        /*0028*/ 	.short	0x0005
        /*002a*/ 	.short	0x001c
        /*002c*/ 	.byte	0x00, 0xf0, 0x11, 0x00


	//----- nvinfo : EIATTR_KPARAM_INFO
	.align		4
.L_69:
        /*0030*/ 	.byte	0x04, 0x17
        /*0032*/ 	.short	(.L_71 - .L_70)
.L_70:
        /*0034*/ 	.word	0x00000000
        /*0038*/ 	.short	0x0004
        /*003a*/ 	.short	0x0018
        /*003c*/ 	.byte	0x00, 0xf0, 0x11, 0x00


	//----- nvinfo : EIATTR_KPARAM_INFO
	.align		4
.L_71:
        /*0040*/ 	.byte	0x04, 0x17
        /*0042*/ 	.short	(.L_73 - .L_72)
.L_72:
        /*0044*/ 	.word	0x00000000
        /*0048*/ 	.short	0x0003
        /*004a*/ 	.short	0x0014
        /*004c*/ 	.byte	0x00, 0xf0, 0x11, 0x00


	//----- nvinfo : EIATTR_KPARAM_INFO
	.align		4
.L_73:
        /*0050*/ 	.byte	0x04, 0x17
        /*0052*/ 	.short	(.L_75 - .L_74)
.L_74:
        /*0054*/ 	.word	0x00000000
        /*0058*/ 	.short	0x0002
        /*005a*/ 	.short	0x0010
        /*005c*/ 	.byte	0x00, 0xf0, 0x11, 0x00


	//----- nvinfo : EIATTR_KPARAM_INFO
	.align		4
.L_75:
        /*0060*/ 	.byte	0x04, 0x17
        /*0062*/ 	.short	(.L_77 - .L_76)
.L_76:
        /*0064*/ 	.word	0x00000000
        /*0068*/ 	.short	0x0001
        /*006a*/ 	.short	0x0008
        /*006c*/ 	.byte	0x00, 0xf0, 0x21, 0x00


	//----- nvinfo : EIATTR_KPARAM_INFO
	.align		4
.L_77:
        /*0070*/ 	.byte	0x04, 0x17
        /*0072*/ 	.short	(.L_79 - .L_78)
.L_78:
        /*0074*/ 	.word	0x00000000
        /*0078*/ 	.short	0x0000
        /*007a*/ 	.short	0x0000
        /*007c*/ 	.byte	0x00, 0xf0, 0x21, 0x00


	//----- nvinfo : EIATTR_MAXREG_COUNT
	.align		4
.L_79:
        /*0080*/ 	.byte	0x03, 0x1b
        /*0082*/ 	.short	0x00ff


	//----- nvinfo : EIATTR_EXIT_INSTR_OFFSETS
	.align		4
        /*0084*/ 	.byte	0x04, 0x1c
        /*0086*/ 	.short	(.L_81 - .L_80)


	//   ....[0]....
.L_80:
        /*0088*/ 	.word	0x00000a30
.L_81:


//--------------------- .nv.info.FinishLine       --------------------------
	.section	.nv.info.FinishLine,"",@"SHT_CUDA_INFO"
	.align	4


	//----- nvinfo : EIATTR_PARAM_CBANK
	.align		4
        /*0000*/ 	.byte	0x04, 0x0a
        /*0002*/ 	.short	(.L_83 - .L_82)
	.align		4
.L_82:
        /*0004*/ 	.word	index@(.nv.constant0.FinishLine)
        /*0008*/ 	.short	0x0160
        /*000a*/ 	.short	0x0028


	//----- nvinfo : EIATTR_CBANK_PARAM_SIZE
	.align		4
.L_83:
        /*000c*/ 	.byte	0x03, 0x19
        /*000e*/ 	.short	0x0028


	//----- nvinfo : EIATTR_KPARAM_INFO
	.align		4
        /*0010*/ 	.byte	0x04, 0x17
        /*0012*/ 	.short	(.L_85 - .L_84)
.L_84:
        /*0014*/ 	.word	0x00000000
        /*0018*/ 	.short	0x0007
        /*001a*/ 	.short	0x0020
        /*001c*/ 	.byte	0x00, 0xf0, 0x21, 0x00


	//----- nvinfo : EIATTR_KPARAM_INFO
	.align		4
.L_85:
        /*0020*/ 	.byte	0x04, 0x17
        /*0022*/ 	.short	(.L_87 - .L_86)
.L_86:
        /*0024*/ 	.word	0x00000000
        /*0028*/ 	.short	0x0006
        /*002a*/ 	.short	0x001c
        /*002c*/ 	.byte	0x00, 0xf0, 0x11, 0x00


	//----- nvinfo : EIATTR_KPARAM_INFO
	.align		4
.L_87:
        /*0030*/ 	.byte	0x04, 0x17
        /*0032*/ 	.short	(.L_89 - .L_88)
.L_88:
        /*0034*/ 	.word	0x00000000
        /*0038*/ 	.short	0x0005
        /*003a*/ 	.short	0x0018
        /*003c*/ 	.byte	0x00, 0xf0, 0x11, 0x00


	//----- nvinfo : EIATTR_KPARAM_INFO
	.align		4
.L_89:
        /*0040*/ 	.byte	0x04, 0x17
        /*0042*/ 	.short	(.L_91 - .L_90)
.L_90:
        /*0044*/ 	.word	0x00000000
        /*0048*/ 	.short	0x0004
        /*004a*/ 	.short	0x0014
        /*004c*/ 	.byte	0x00, 0xf0, 0x11, 0x00


	//----- nvinfo : EIATTR_KPARAM_INFO
	.align		4
.L_91:
        /*0050*/ 	.byte	0x04, 0x17
        /*0052*/ 	.short	(.L_93 - .L_92)
.L_92:
        /*0054*/ 	.word	0x00000000
        /*0058*/ 	.short	0x0003
        /*005a*/ 	.short	0x0010
        /*005c*/ 	.byte	0x00, 0xf0, 0x11, 0x00


	//----- nvinfo : EIATTR_KPARAM_INFO
	.align		4
.L_93:
        /*0060*/ 	.byte	0x04, 0x17
        /*0062*/ 	.short	(.L_95 - .L_94)
.L_94:
        /*0064*/ 	.word	0x00000000
        /*0068*/ 	.short	0x0002
        /*006a*/ 	.short	0x000c
        /*006c*/ 	.byte	0x00, 0xf0, 0x11, 0x00


	//----- nvinfo : EIATTR_KPARAM_INFO
	.align		4
.L_95:
        /*0070*/ 	.byte	0x04, 0x17
        /*0072*/ 	.short	(.L_97 - .L_96)
.L_96:
        /*0074*/ 	.word	0x00000000
        /*0078*/ 	.short	0x0001
        /*007a*/ 	.short	0x0008
        /*007c*/ 	.byte	0x00, 0xf0, 0x11, 0x00


	//----- nvinfo : EIATTR_KPARAM_INFO
	.align		4
.L_97:
        /*0080*/ 	.byte	0x04, 0x17
        /*0082*/ 	.short	(.L_99 - .L_98)
.L_98:
        /*0084*/ 	.word	0x00000000
        /*0088*/ 	.short	0x0000
        /*008a*/ 	.short	0x0000
        /*008c*/ 	.byte	0x00, 0xf0, 0x21, 0x00


	//----- nvinfo : EIATTR_MAXREG_COUNT
	.align		4
.L_99:
        /*0090*/ 	.byte	0x03, 0x1b
        /*0092*/ 	.short	0x00ff


	//----- nvinfo : EIATTR_EXIT_INSTR_OFFSETS
	.align		4
        /*0094*/ 	.byte	0x04, 0x1c
        /*0096*/ 	.short	(.L_101 - .L_100)


	//   ....[0]....
.L_100:
        /*0098*/ 	.word	0x00000dc0


	//----- nvinfo : EIATTR_CRS_STACK_SIZE
	.align		4
.L_101:
        /*009c*/ 	.byte	0x04, 0x1e
        /*009e*/ 	.short	(.L_103 - .L_102)
.L_102:
        /*00a0*/ 	.word	0x00000000
.L_103:


//--------------------- .nv.info.FinishLine2      --------------------------
	.section	.nv.info.FinishLine2,"",@"SHT_CUDA_INFO"
	.align	4


	//----- nvinfo : EIATTR_PARAM_CBANK
	.align		4
        /*0000*/ 	.byte	0x04, 0x0a
        /*0002*/ 	.short	(.L_105 - .L_104)
	.align		4
.L_104:
        /*0004*/ 	.word	index@(.nv.constant0.FinishLine2)
        /*0008*/ 	.short	0x0160
        /*000a*/ 	.short	0x0020


	//----- nvinfo : EIATTR_CBANK_PARAM_SIZE
	.align		4
.L_105:
        /*000c*/ 	.byte	0x03, 0x19
        /*000e*/ 	.short	0x0020


	//----- nvinfo : EIATTR_KPARAM_INFO
	.align		4
        /*0010*/ 	.byte	0x04, 0x17
        /*0012*/ 	.short	(.L_107 - .L_106)
.L_106:
        /*0014*/ 	.word	0x00000000
        /*0018*/ 	.short	0x0006
        /*001a*/ 	.short	0x001c
        /*001c*/ 	.byte	0x00, 0xf0, 0x11, 0x00


	//----- nvinfo : EIATTR_KPARAM_INFO
	.align		4
.L_107:
        /*0020*/ 	.byte	0x04, 0x17
        /*0022*/ 	.short	(.L_109 - .L_108)
.L_108:
        /*0024*/ 	.word	0x00000000
        /*0028*/ 	.short	0x0005
        /*002a*/ 	.short	0x0018
        /*002c*/ 	.byte	0x00, 0xf0, 0x11, 0x00


	//----- nvinfo : EIATTR_KPARAM_INFO
	.align		4
.L_109:
        /*0030*/ 	.byte	0x04, 0x17
        /*0032*/ 	.short	(.L_111 - .L_110)
.L_110:
        /*0034*/ 	.word	0x00000000
        /*0038*/ 	.short	0x0004
        /*003a*/ 	.short	0x0014
        /*003c*/ 	.byte	0x00, 0xf0, 0x11, 0x00


	//----- nvinfo : EIATTR_KPARAM_INFO
	.align		4
.L_111:
        /*0040*/ 	.byte	0x04, 0x17
        /*0042*/ 	.short	(.L_113 - .L_112)
.L_112:
        /*0044*/ 	.word	0x00000000
        /*0048*/ 	.short	0x0003
        /*004a*/ 	.short	0x0010
        /*004c*/ 	.byte	0x00, 0xf0, 0x11, 0x00


	//----- nvinfo : EIATTR_KPARAM_INFO
	.align		4
.L_113:
        /*0050*/ 	.byte	0x04, 0x17
        /*0052*/ 	.short	(.L_115 - .L_114)
.L_114:
        /*0054*/ 	.word	0x00000000
        /*0058*/ 	.short	0x0002
        /*005a*/ 	.short	0x000c
        /*005c*/ 	.byte	0x00, 0xf0, 0x11, 0x00


	//----- nvinfo : EIATTR_KPARAM_INFO
	.align		4
.L_115:
        /*0060*/ 	.byte	0x04, 0x17
        /*0062*/ 	.short	(.L_117 - .L_116)
.L_116:
        /*0064*/ 	.word	0x00000000
        /*0068*/ 	.short	0x0001
        /*006a*/ 	.short	0x0008
        /*006c*/ 	.byte	0x00, 0xf0, 0x11, 0x00


	//----- nvinfo : EIATTR_KPARAM_INFO
	.align		4
.L_117:
        /*0070*/ 	.byte	0x04, 0x17
        /*0072*/ 	.short	(.L_119 - .L_118)
.L_118:
        /*0074*/ 	.word	0x00000000
        /*0078*/ 	.short	0x0000
        /*007a*/ 	.short	0x0000
        /*007c*/ 	.byte	0x00, 0xf0, 0x21, 0x00


	//----- nvinfo : EIATTR_MAXREG_COUNT
	.align		4
.L_119:
        /*0080*/ 	.byte	0x03, 0x1b
        /*0082*/ 	.short	0x00ff


	//----- nvinfo : EIATTR_EXIT_INSTR_OFFSETS
	.align		4
        /*0084*/ 	.byte	0x04, 0x1c
        /*0086*/ 	.short	(.L_121 - .L_120)


	//   ....[0]....
.L_120:
        /*0088*/ 	.word	0x000000c0


	//   ....[1]....
        /*008c*/ 	.word	0x000002c0


	//   ....[2]....
        /*0090*/ 	.word	0x000002f0


	//----- nvinfo : EIATTR_CRS_STACK_SIZE
	.align		4
.L_121:
        /*0094*/ 	.byte	0x04, 0x1e
        /*0096*/ 	.short	(.L_123 - .L_122)
.L_122:
        /*0098*/ 	.word	0x00000000
.L_123:


//--------------------- .nv.info.NV12ToARGB       --------------------------
	.section	.nv.info.NV12ToARGB,"",@"SHT_CUDA_INFO"
	.align	4


	//----- nvinfo : EIATTR_PARAM_CBANK
	.align		4
        /*0000*/ 	.byte	0x04, 0x0a
        /*0002*/ 	.short	(.L_125 - .L_124)
	.align		4
.L_124:
        /*0004*/ 	.word	index@(.nv.constant0.NV12ToARGB)
        /*0008*/ 	.short	0x0160
        /*000a*/ 	.short	0x0030


	//----- nvinfo : EIATTR_CBANK_PARAM_SIZE
	.align		4
.L_125:
        /*000c*/ 	.byte	0x03, 0x19
        /*000e*/ 	.short	0x0030


	//----- nvinfo : EIATTR_KPARAM_INFO
	.align		4
        /*0010*/ 	.byte	0x04, 0x17
        /*0012*/ 	.short	(.L_127 - .L_126)
.L_126:
        /*0014*/ 	.word	0x00000000
        /*0018*/ 	.short	0x0006
        /*001a*/ 	.short	0x002c
        /*001c*/ 	.byte	0x00, 0xf0, 0x11, 0x00


	//----- nvinfo : EIATTR_KPARAM_INFO
	.align		4
.L_127:
        /*0020*/ 	.byte	0x04, 0x17
        /*0022*/ 	.short	(.L_129 - .L_128)
.L_128:
        /*0024*/ 	.word	0x00000000
        /*0028*/ 	.short	0x0005
        /*002a*/ 	.short	0x0028
        /*002c*/ 	.byte	0x00, 0xf0, 0x11, 0x00


	//----- nvinfo : EIATTR_KPARAM_INFO
	.align		4
.L_129:
        /*0030*/ 	.byte	0x04, 0x17
        /*0032*/ 	.short	(.L_131 - .L_130)
.L_130:
        /*0034*/ 	.word	0x00000000
        /*0038*/ 	.short	0x0004
        /*003a*/ 	.short	0x0020
        /*003c*/ 	.byte	0x00, 0xf0, 0x21, 0x00


	//----- nvinfo : EIATTR_KPARAM_INFO
	.align		4
.L_131:
        /*0040*/ 	.byte	0x04, 0x17
        /*0042*/ 	.short	(.L_133 - .L_132)
.L_132:
        /*0044*/ 	.word	0x00000000
        /*0048*/ 	.short	0x0003
        /*004a*/ 	.short	0x0018
        /*004c*/ 	.byte	0x00, 0xf0, 0x21, 0x00


	//----- nvinfo : EIATTR_KPARAM_INFO
	.align		4
.L_133:
        /*0050*/ 	.byte	0x04, 0x17
        /*0052*/ 	.short	(.L_135 - .L_134)
.L_134:
        /*0054*/ 	.word	0x00000000
        /*0058*/ 	.short	0x0002
        /*005a*/ 	.short	0x0010
        /*005c*/ 	.byte	0x00, 0xf0, 0x21, 0x00


	//----- nvinfo : EIATTR_KPARAM_INFO
	.align		4
.L_135:
        /*0060*/ 	.byte	0x04, 0x17
        /*0062*/ 	.short	(.L_137 - .L_136)
.L_136:
        /*0064*/ 	.word	0x00000000
        /*0068*/ 	.short	0x0001
        /*006a*/ 	.short	0x0008
        /*006c*/ 	.byte	0x00, 0xf0, 0x21, 0x00


	//----- nvinfo : EIATTR_KPARAM_INFO
	.align		4
.L_137:
        /*0070*/ 	.byte	0x04, 0x17
        /*0072*/ 	.short	(.L_139 - .L_138)
.L_138:
        /*0074*/ 	.word	0x00000000
        /*0078*/ 	.short	0x0000
        /*007a*/ 	.short	0x0000
        /*007c*/ 	.byte	0x00, 0xf0, 0x21, 0x00


	//----- nvinfo : EIATTR_MAXREG_COUNT
	.align		4
.L_139:
        /*0080*/ 	.byte	0x03, 0x1b
        /*0082*/ 	.short	0x00ff


	//----- nvinfo : EIATTR_EXIT_INSTR_OFFSETS
	.align		4
        /*0084*/ 	.byte	0x04, 0x1c
        /*0086*/ 	.short	(.L_141 - .L_140)


	//   ....[0]....
.L_140:
        /*0088*/ 	.word	0x000000b0


	//   ....[1]....
        /*008c*/ 	.word	0x00000620
.L_141:


//--------------------- .nv.info.NV12ToGrayScale  --------------------------
	.section	.nv.info.NV12ToGrayScale,"",@"SHT_CUDA_INFO"
	.align	4


	//----- nvinfo : EIATTR_PARAM_CBANK
	.align		4
        /*0000*/ 	.byte	0x04, 0x0a
        /*0002*/ 	.short	(.L_143 - .L_142)
	.align		4
.L_142:
        /*0004*/ 	.word	index@(.nv.constant0.NV12ToGrayScale)
        /*0008*/ 	.short	0x0160
        /*000a*/ 	.short	0x0028


	//----- nvinfo : EIATTR_CBANK_PARAM_SIZE
	.align		4
.L_143:
        /*000c*/ 	.byte	0x03, 0x19
        /*000e*/ 	.short	0x0028


	//----- nvinfo : EIATTR_KPARAM_INFO
	.align		4
        /*0010*/ 	.byte	0x04, 0x17
        /*0012*/ 	.short	(.L_145 - .L_144)
.L_144:
        /*0014*/ 	.word	0x00000000
        /*0018*/ 	.short	0x0005
        /*001a*/ 	.short	0x0024
        /*001c*/ 	.byte	0x00, 0xf0, 0x11, 0x00


	//----- nvinfo : EIATTR_KPARAM_INFO
	.align		4
.L_145:
        /*0020*/ 	.byte	0x04, 0x17
        /*0022*/ 	.short	(.L_147 - .L_146)
.L_146:
        /*0024*/ 	.word	0x00000000
        /*0028*/ 	.short	0x0004
        /*002a*/ 	.short	0x0020
        /*002c*/ 	.byte	0x00, 0xf0, 0x11, 0x00


	//----- nvinfo : EIATTR_KPARAM_INFO
	.align		4
.L_147:
        /*0030*/ 	.byte	0x04, 0x17
        /*0032*/ 	.short	(.L_149 - .L_148)
.L_148:
        /*0034*/ 	.word	0x00000000
        /*0038*/ 	.short	0x0003
        /*003a*/ 	.short	0x0018
        /*003c*/ 	.byte	0x00, 0xf0, 0x21, 0x00


	//----- nvinfo : EIATTR_KPARAM_INFO
	.align		4
.L_149:
        /*0040*/ 	.byte	0x04, 0x17
        /*0042*/ 	.short	(.L_151 - .L_150)
.L_150:
        /*0044*/ 	.word	0x00000000
        /*0048*/ 	.short	0x0002
        /*004a*/ 	.short	0x0010
        /*004c*/ 	.byte	0x00, 0xf0, 0x21, 0x00


	//----- nvinfo : EIATTR_KPARAM_INFO
	.align		4
.L_151:
        /*0050*/ 	.byte	0x04, 0x17
        /*0052*/ 	.short	(.L_153 - .L_152)
.L_152:
        /*0054*/ 	.word	0x00000000
        /*0058*/ 	.short	0x0001
        /*005a*/ 	.short	0x0008
        /*005c*/ 	.byte	0x00, 0xf0, 0x21, 0x00


	//----- nvinfo : EIATTR_KPARAM_INFO
	.align		4
.L_153:
        /*0060*/ 	.byte	0x04, 0x17
        /*0062*/ 	.short	(.L_155 - .L_154)
.L_154:
        /*0064*/ 	.word	0x00000000
        /*0068*/ 	.short	0x0000
        /*006a*/ 	.short	0x0000
        /*006c*/ 	.byte	0x00, 0xf0, 0x21, 0x00


	//----- nvinfo : EIATTR_MAXREG_COUNT
	.align		4
.L_155:
        /*0070*/ 	.byte	0x03, 0x1b
        /*0072*/ 	.short	0x00ff


	//----- nvinfo : EIATTR_EXIT_INSTR_OFFSETS
	.align		4
        /*0074*/ 	.byte	0x04, 0x1c
        /*0076*/ 	.short	(.L_157 - .L_156)


	//   ....[0]....
.L_156:
        /*0078*/ 	.word	0x00000090


	//   ....[1]....
        /*007c*/ 	.word	0x000001c0
.L_157:


//--------------------- .nv.constant0.Luminance   --------------------------
	.section	.nv.constant0.Luminance,"a",@progbits
	.align	4
.nv.constant0.Luminance:
	.zero		392


//--------------------- .nv.constant0.FinishLine  --------------------------
	.section	.nv.constant0.FinishLine,"a",@progbits
	.align	4
.nv.constant0.FinishLine:
	.zero		392


//--------------------- .nv.constant0.FinishLine2 --------------------------
	.section	.nv.constant0.FinishLine2,"a",@progbits
	.align	4
.nv.constant0.FinishLine2:
	.zero		384


//--------------------- .nv.constant0.NV12ToARGB  --------------------------
	.section	.nv.constant0.NV12ToARGB,"a",@progbits
	.align	4
.nv.constant0.NV12ToARGB:
	.zero		400


//--------------------- .nv.constant0.NV12ToGrayScale --------------------------
	.section	.nv.constant0.NV12ToGrayScale,"a",@progbits
	.align	4
.nv.constant0.NV12ToGrayScale:
	.zero		392


//--------------------- .text.Luminance           --------------------------
	.section	.text.Luminance,"ax",@progbits
	.sectioninfo	@"SHI_REGISTERS=27"
	.align	128
        .global         Luminance
        .type           Luminance,@function
        .size           Luminance,(.L_x_45 - Luminance)
        .other          Luminance,@"STO_CUDA_ENTRY STV_DEFAULT"
Luminance:
.text.Luminance:
[----:B------:R-:W-:-:S08]  /*0000*/  IMAD.MOV.U32 R1, RZ, RZ, c[0x0][0x28] ;  /* 0x00000a00ff017624 */ /* 0x000fd000078e00ff */
[----:B------:R-:W-:Y:S01]  /*0010*/  IMAD.MOV.U32 R0, RZ, RZ, c[0x0][0x170] ;  /* 0x00005c00ff007624 */ /* 0x000fe200078e00ff */
[----:B------:R-:W-:Y:S01]  /*0020*/  CS2R R6, SRZ ;  /* 0x0000000000067805 */ /* 0x000fe2000001ff00 */
[----:B------:R-:W-:Y:S02]  /*0030*/  IMAD.MOV.U32 R8, RZ, RZ, RZ ;  /* 0x000000ffff087224 */ /* 0x000fe400078e00ff */
[----:B------:R-:W-:Y:S01]  /*0040*/  IMAD.MOV.U32 R5, RZ, RZ, RZ ;  /* 0x000000ffff057224 */ /* 0x000fe200078e00ff */
[----:B------:R-:W-:-:S12]  /*0050*/  ISETP.GT.AND P0, PT, R0, c[0x0][0x174], PT ;  /* 0x00005d0000007a0c */ /* 0x000fd80003f04270 */
[----:B------:R-:W-:Y:S05]  /*0060*/  @P0 BRA `(.L_x_0) ;  /* 0x0000098000000947 */ /* 0x000fea0003800000 */
[----:B------:R-:W-:Y:S01]  /*0070*/  IMAD.MOV.U32 R3, RZ, RZ, c[0x0][0x178] ;  /* 0x00005e00ff037624 */ /* 0x000fe200078e00ff */
[----:B------:R-:W-:Y:S01]  /*0080*/  CS2R R6, SRZ ;  /* 0x0000000000067805 */ /* 0x000fe2000001ff00 */
[----:B------:R-:W-:Y:S02]  /*0090*/  IMAD.MOV.U32 R9, RZ, RZ, 0x1 ;  /* 0x00000001ff097424 */ /* 0x000fe400078e00ff */
[----:B------:R-:W-:Y:S01]  /*00a0*/  IMAD.MOV.U32 R8, RZ, RZ, RZ ;  /* 0x000000ffff087224 */ /* 0x000fe200078e00ff */
[----:B------:R-:W-:Y:S01]  /*00b0*/  IMNMX R2, R3, c[0x0][0x17c], !PT ;  /* 0x00005f0003027a17 */ /* 0x000fe20007800200 */
[----:B------:R-:W-:Y:S01]  /*00c0*/  IMAD.MOV.U32 R5, RZ, RZ, RZ ;  /* 0x000000ffff057224 */ /* 0x000fe200078e00ff */
[----:B------:R-:W-:Y:S01]  /*00d0*/  SHF.R.S32.HI R3, RZ, 0x1f, R3 ;  /* 0x0000001fff037819 */ /* 0x000fe20000011403 */
[----:B------:R-:W-:Y:S01]  /*00e0*/  IMAD.MOV.U32 R23, RZ, RZ, RZ ;  /* 0x000000ffff177224 */ /* 0x000fe200078e00ff */
[----:B------:R-:W-:Y:S01]  /*00f0*/  IADD3 R2, R2, -c[0x0][0x178], R9 ;  /* 0x80005e0002027a10 */ /* 0x000fe20007ffe009 */
[----:B------:R-:W-:Y:S01]  /*0100*/  IMAD.MOV.U32 R0, RZ, RZ, c[0x0][0x170] ;  /* 0x00005c00ff007624 */ /* 0x000fe200078e00ff */
[----:B------:R-:W-:-:S02]  /*0110*/  IADD3 R4, R9, c[0x0][0x178], RZ ;  /* 0x00005e0009047a10 */ /* 0x000fc40007ffe0ff */
[----:B------:R-:W-:-:S08]  /*0120*/  LOP3.LUT R24, R2, 0x3, RZ, 0xc0, !PT ;  /* 0x0000000302187812 */ /* 0x000fd000078ec0ff */
.L_x_7:
[----:B------:R-:W-:-:S05]  /*0130*/  IMAD.MOV.U32 R15, RZ, RZ, c[0x0][0x178] ;  /* 0x00005e00ff0f7624 */ /* 0x000fca00078e00ff */
[----:B------:R-:W-:-:S12]  /*0140*/  ISETP.GT.AND P0, PT, R15, c[0x0][0x17c], PT ;  /* 0x00005f000f007a0c */ /* 0x000fd80003f04270 */
[----:B------:R-:W-:Y:S05]  /*0150*/  @P0 BRA `(.L_x_1) ;  /* 0x0000085000000947 */ /* 0x000fea0003800000 */
[----:B------:R-:W-:-:S12]  /*0160*/  ISETP.NE.AND P0, PT, R24, RZ, PT ;  /* 0x000000ff1800720c */ /* 0x000fd80003f05270 */
[----:B------:R-:W-:Y:S05]  /*0170*/  @!P0 BRA `(.L_x_2) ;  /* 0x0000042000008947 */ /* 0x000fea0003800000 */
[----:B------:R-:W-:Y:S02]  /*0180*/  ISETP.NE.AND P0, PT, R24, 0x1, PT ;  /* 0x000000011800780c */ /* 0x000fe40003f05270 */
[----:B------:R-:W-:-:S10]  /*0190*/  SHF.R.S32.HI R19, RZ, 0x1f, R0 ;  /* 0x0000001fff137819 */ /* 0x000fd40000011400 */
[----:B------:R-:W-:Y:S05]  /*01a0*/  @!P0 BRA `(.L_x_3) ;  /* 0x0000027000008947 */ /* 0x000fea0003800000 */
[----:B------:R-:W-:-:S12]  /*01b0*/  ISETP.NE.AND P0, PT, R24, 0x2, PT ;  /* 0x000000021800780c */ /* 0x000fd80003f05270 */
[----:B------:R-:W-:Y:S02]  /*01c0*/  @P0 IMAD.MOV.U32 R13, RZ, RZ, c[0x0][0x168] ;  /* 0x00005a00ff0d0624 */ /* 0x000fe400078e00ff */
[----:B------:R-:W-:Y:S02]  /*01d0*/  @P0 IMAD.MOV.U32 R10, RZ, RZ, R0 ;  /* 0x000000ffff0a0224 */ /* 0x000fe400078e0000 */
[----:B------:R-:W-:Y:S02]  /*01e0*/  @P0 IMAD.MOV.U32 R11, RZ, RZ, R19 ;  /* 0x000000ffff0b0224 */ /* 0x000fe400078e0013 */
[----:B------:R-:W-:Y:S02]  /*01f0*/  @P0 IMAD R12, R3, c[0x0][0x168], RZ ;  /* 0x00005a00030c0a24 */ /* 0x000fe400078e02ff */
[----:B------:R-:W-:Y:S02]  /*0200*/  @P0 IMAD.WIDE.U32 R10, R13, c[0x0][0x178], R10 ;  /* 0x00005e000d0a0a25 */ /* 0x000fe400078e000a */
[----:B------:R-:W-:-:S02]  /*0210*/  @P0 IMAD.MOV.U32 R9, RZ, RZ, R4 ;  /* 0x000000ffff090224 */ /* 0x000fc400078e0004 */
[----:B------:R-:W-:Y:S02]  /*0220*/  @!P0 IMAD.MOV.U32 R9, RZ, RZ, c[0x0][0x178] ;  /* 0x00005e00ff098624 */ /* 0x000fe400078e00ff */
[----:B------:R-:W-:Y:S01]  /*0230*/  @P0 IMAD R15, R15, c[0x0][0x16c], R12 ;  /* 0x00005b000f0f0a24 */ /* 0x000fe200078e020c */
[----:B------:R-:W-:Y:S01]  /*0240*/  @P0 IADD3 R10, P1, R10, c[0x0][0x160], RZ ;  /* 0x000058000a0a0a10 */ /* 0x000fe20007f3e0ff */
[----:B------:R-:W-:Y:S01]  /*0250*/  IMAD.MOV.U32 R12, RZ, RZ, R0 ;  /* 0x000000ffff0c7224 */ /* 0x000fe200078e0000 */
[----:B------:R-:W-:Y:S01]  /*0260*/  SHF.R.S32.HI R14, RZ, 0x1f, R9 ;  /* 0x0000001fff0e7819 */ /* 0x000fe20000011409 */
[----:B------:R-:W-:Y:S01]  /*0270*/  IMAD.MOV.U32 R13, RZ, RZ, R19 ;  /* 0x000000ffff0d7224 */ /* 0x000fe200078e0013 */
[----:B------:R-:W-:-:S03]  /*0280*/  @P0 IADD3.X R11, R11, c[0x0][0x164], R15, P1, !PT ;  /* 0x000059000b0b0a10 */ /* 0x000fc60000ffe40f */
[----:B------:R-:W-:Y:S02]  /*0290*/  IMAD.WIDE.U32 R12, R9, c[0x0][0x168], R12 ;  /* 0x00005a00090c7a25 */ /* 0x000fe400078e000c */
[----:B------:R-:W-:-:S03]  /*02a0*/  IMAD R14, R14, c[0x0][0x168], RZ ;  /* 0x00005a000e0e7a24 */ /* 0x000fc600078e02ff */
[----:B------:R-:W2:Y:S01]  /*02b0*/  @P0 LDG.E.U8.SYS R10, [R10] ;  /* 0x000000000a0a0381 */ /* 0x000ea200001ee100 */
[----:B------:R-:W-:Y:S01]  /*02c0*/  IMAD R15, R9, c[0x0][0x16c], R14 ;  /* 0x00005b00090f7a24 */ /* 0x000fe200078e020e */
[----:B------:R-:W-:-:S04]  /*02d0*/  IADD3 R12, P1, R12, c[0x0][0x160], RZ ;  /* 0x000058000c0c7a10 */ /* 0x000fc80007f3e0ff */
[----:B------:R-:W-:-:S08]  /*02e0*/  IADD3.X R13, R13, c[0x0][0x164], R15, P1, !PT ;  /* 0x000059000d0d7a10 */ /* 0x000fd00000ffe40f */
[----:B------:R-:W3:Y:S01]  /*02f0*/  LDG.E.U8.SYS R12, [R12] ;  /* 0x000000000c0c7381 */ /* 0x000ee200001ee100 */
[----:B------:R-:W-:-:S05]  /*0300*/  @P0 IMAD.MOV.U32 R14, RZ, RZ, 0x1 ;  /* 0x00000001ff0e0424 */ /* 0x000fca00078e00ff */
[----:B------:R-:W-:Y:S02]  /*0310*/  @P0 LOP3.LUT P1, RZ, R14, c[0x0][0x178], RZ, 0xc0, !PT ;  /* 0x00005e000eff0a12 */ /* 0x000fe4000782c0ff */
[----:B------:R-:W-:-:S04]  /*0320*/  LOP3.LUT R14, R9, 0x1, RZ, 0xc0, !PT ;  /* 0x00000001090e7812 */ /* 0x000fc800078ec0ff */
[----:B------:R-:W-:Y:S02]  /*0330*/  ISETP.NE.U32.AND P2, PT, R14, 0x1, PT ;  /* 0x000000010e00780c */ /* 0x000fe40003f45070 */
[----:B------:R-:W-:Y:S02]  /*0340*/  IADD3 R9, R9, 0x1, RZ ;  /* 0x0000000109097810 */ /* 0x000fe40007ffe0ff */
[C---:B--2---:R-:W-:Y:S02]  /*0350*/  @P0 SEL R15, R10.reuse, RZ, !P1 ;  /* 0x000000ff0a0f0207 */ /* 0x044fe40004800000 */
[----:B------:R-:W-:Y:S02]  /*0360*/  @P0 SEL R17, R10, RZ, P1 ;  /* 0x000000ff0a110207 */ /* 0x000fe40000800000 */
[----:B------:R-:W-:Y:S02]  /*0370*/  @P0 IADD3 R6, P1, R15, R6, RZ ;  /* 0x000000060f060210 */ /* 0x000fe40007f3e0ff */
[----:B------:R-:W-:-:S03]  /*0380*/  @P0 IADD3 R8, P3, R17, R8, RZ ;  /* 0x0000000811080210 */ /* 0x000fc60007f7e0ff */
[----:B------:R-:W-:Y:S01]  /*0390*/  @P0 IMAD.X R7, RZ, RZ, R7, P1 ;  /* 0x000000ffff070224 */ /* 0x000fe200008e0607 */
[C---:B---3--:R-:W-:Y:S02]  /*03a0*/  SEL R15, R12.reuse, RZ, P2 ;  /* 0x000000ff0c0f7207 */ /* 0x048fe40001000000 */
[----:B------:R-:W-:Y:S01]  /*03b0*/  SEL R11, R12, RZ, !P2 ;  /* 0x000000ff0c0b7207 */ /* 0x000fe20005000000 */
[----:B------:R-:W-:Y:S01]  /*03c0*/  @P0 IMAD.X R5, RZ, RZ, R5, P3 ;  /* 0x000000ffff050224 */ /* 0x000fe200018e0605 */
[----:B------:R-:W-:Y:S02]  /*03d0*/  IADD3 R6, P2, R6, R15, RZ ;  /* 0x0000000f06067210 */ /* 0x000fe40007f5e0ff */
[----:B------:R-:W-:-:S03]  /*03e0*/  IADD3 R8, P1, R8, R11, RZ ;  /* 0x0000000b08087210 */ /* 0x000fc60007f3e0ff */
[----:B------:R-:W-:Y:S02]  /*03f0*/  IMAD.X R7, RZ, RZ, R7, P2 ;  /* 0x000000ffff077224 */ /* 0x000fe400010e0607 */
[----:B------:R-:W-:Y:S01]  /*0400*/  IMAD.X R5, RZ, RZ, R5, P1 ;  /* 0x000000ffff057224 */ /* 0x000fe200008e0605 */
[----:B------:R-:W-:Y:S07]  /*0410*/  BRA `(.L_x_4) ;  /* 0x0000001000007947 */ /* 0x000fee0003800000 */
.L_x_3:
[----:B------:R-:W-:-:S08]  /*0420*/  IMAD.MOV.U32 R9, RZ, RZ, c[0x0][0x178] ;  /* 0x00005e00ff097624 */ /* 0x000fd000078e00ff */
.L_x_4:
[----:B------:R-:W-:Y:S01]  /*0430*/  IMAD.MOV.U32 R10, RZ, RZ, R0 ;  /* 0x000000ffff0a7224 */ /* 0x000fe200078e0000 */
[----:B------:R-:W-:Y:S01]  /*0440*/  SHF.R.S32.HI R12, RZ, 0x1f, R9 ;  /* 0x0000001fff0c7819 */ /* 0x000fe20000011409 */
[----:B------:R-:W-:-:S04]  /*0450*/  IMAD.MOV.U32 R11, RZ, RZ, R19 ;  /* 0x000000ffff0b7224 */ /* 0x000fc800078e0013 */
[----:B------:R-:W-:Y:S02]  /*0460*/  IMAD.WIDE.U32 R10, R9, c[0x0][0x168], R10 ;  /* 0x00005a00090a7a25 */ /* 0x000fe400078e000a */
[----:B------:R-:W-:-:S04]  /*0470*/  IMAD R12, R12, c[0x0][0x168], RZ ;  /* 0x00005a000c0c7a24 */ /* 0x000fc800078e02ff */
[----:B------:R-:W-:Y:S01]  /*0480*/  IMAD R13, R9, c[0x0][0x16c], R12 ;  /* 0x00005b00090d7a24 */ /* 0x000fe200078e020c */
[----:B------:R-:W-:-:S04]  /*0490*/  IADD3 R10, P0, R10, c[0x0][0x160], RZ ;  /* 0x000058000a0a7a10 */ /* 0x000fc80007f1e0ff */
[----:B------:R-:W-:-:S08]  /*04a0*/  IADD3.X R11, R11, c[0x0][0x164], R13, P0, !PT ;  /* 0x000059000b0b7a10 */ /* 0x000fd000007fe40d */
[----:B------:R-:W2:Y:S01]  /*04b0*/  LDG.E.U8.SYS R10, [R10] ;  /* 0x000000000a0a7381 */ /* 0x000ea200001ee100 */
[C---:B------:R-:W-:Y:S02]  /*04c0*/  LOP3.LUT R12, R9.reuse, 0x1, RZ, 0xc0, !PT ;  /* 0x00000001090c7812 */ /* 0x040fe400078ec0ff */
[----:B------:R-:W-:Y:S02]  /*04d0*/  IADD3 R9, R9, 0x1, RZ ;  /* 0x0000000109097810 */ /* 0x000fe40007ffe0ff */
[----:B------:R-:W-:-:S04]  /*04e0*/  ISETP.NE.U32.AND P0, PT, R12, 0x1, PT ;  /* 0x000000010c00780c */ /* 0x000fc80003f05070 */
[C---:B--2---:R-:W-:Y:S02]  /*04f0*/  SEL R13, R10.reuse, RZ, !P0 ;  /* 0x000000ff0a0d7207 */ /* 0x044fe40004000000 */
[----:B------:R-:W-:Y:S02]  /*0500*/  SEL R15, R10, RZ, P0 ;  /* 0x000000ff0a0f7207 */ /* 0x000fe40000000000 */
[----:B------:R-:W-:Y:S02]  /*0510*/  IADD3 R13, P1, R8, R13, RZ ;  /* 0x0000000d080d7210 */ /* 0x000fe40007f3e0ff */
[----:B------:R-:W-:-:S03]  /*0520*/  IADD3 R15, P0, R6, R15, RZ ;  /* 0x0000000f060f7210 */ /* 0x000fc60007f1e0ff */
[----:B------:R-:W-:Y:S02]  /*0530*/  IMAD.X R14, RZ, RZ, R5, P1 ;  /* 0x000000ffff0e7224 */ /* 0x000fe400008e0605 */
[----:B------:R-:W-:Y:S02]  /*0540*/  IMAD.X R12, RZ, RZ, R7, P0 ;  /* 0x000000ffff0c7224 */ /* 0x000fe400000e0607 */
[----:B------:R-:W-:Y:S02]  /*0550*/  IMAD.MOV.U32 R8, RZ, RZ, R13 ;  /* 0x000000ffff087224 */ /* 0x000fe400078e000d */
[----:B------:R-:W-:Y:S02]  /*0560*/  IMAD.MOV.U32 R6, RZ, RZ, R15 ;  /* 0x000000ffff067224 */ /* 0x000fe400078e000f */
[----:B------:R-:W-:Y:S02]  /*0570*/  IMAD.MOV.U32 R5, RZ, RZ, R14 ;  /* 0x000000ffff057224 */ /* 0x000fe400078e000e */
[----:B------:R-:W-:Y:S01]  /*0580*/  IMAD.MOV.U32 R7, RZ, RZ, R12 ;  /* 0x000000ffff077224 */ /* 0x000fe200078e000c */
[----:B------:R-:W-:Y:S07]  /*0590*/  BRA `(.L_x_5) ;  /* 0x0000008000007947 */ /* 0x000fee0003800000 */
.L_x_2:
[----:B------:R-:W-:Y:S02]  /*05a0*/  IMAD.MOV.U32 R13, RZ, RZ, R8 ;  /* 0x000000ffff0d7224 */ /* 0x000fe400078e0008 */
[----:B------:R-:W-:-:S02]  /*05b0*/  IMAD.MOV.U32 R14, RZ, RZ, R5 ;  /* 0x000000ffff0e7224 */ /* 0x000fc400078e0005 */
[----:B------:R-:W-:Y:S02]  /*05c0*/  IMAD.MOV.U32 R15, RZ, RZ, R6 ;  /* 0x000000ffff0f7224 */ /* 0x000fe400078e0006 */
[----:B------:R-:W-:Y:S02]  /*05d0*/  IMAD.MOV.U32 R12, RZ, RZ, R7 ;  /* 0x000000ffff0c7224 */ /* 0x000fe400078e0007 */
[----:B------:R-:W-:Y:S01]  /*05e0*/  IMAD.MOV.U32 R9, RZ, RZ, c[0x0][0x178] ;  /* 0x00005e00ff097624 */ /* 0x000fe200078e00ff */
[----:B------:R-:W-:Y:S01]  /*05f0*/  CS2R R6, SRZ ;  /* 0x0000000000067805 */ /* 0x000fe2000001ff00 */
[----:B------:R-:W-:Y:S02]  /*0600*/  IMAD.MOV.U32 R8, RZ, RZ, RZ ;  /* 0x000000ffff087224 */ /* 0x000fe400078e00ff */
[----:B------:R-:W-:-:S08]  /*0610*/  IMAD.MOV.U32 R5, RZ, RZ, RZ ;  /* 0x000000ffff057224 */ /* 0x000fd000078e00ff */
.L_x_5:
[----:B------:R-:W-:-:S12]  /*0620*/  ISETP.GE.U32.AND P0, PT, R2, 0x4, PT ;  /* 0x000000040200780c */ /* 0x000fd80003f06070 */
[----:B------:R-:W-:Y:S05]  /*0630*/  @!P0 BRA `(.L_x_1) ;  /* 0x0000037000008947 */ /* 0x000fea0003800000 */
[----:B------:R-:W-:Y:S02]  /*0640*/  IADD3 R6, R23, c[0x0][0x170], RZ ;  /* 0x00005c0017067a10 */ /* 0x000fe40007ffe0ff */
[----:B------:R-:W-:Y:S02]  /*0650*/  SHF.R.S32.HI R5, RZ, 0x1f, R9 ;  /* 0x0000001fff057819 */ /* 0x000fe40000011409 */
[----:B------:R-:W-:-:S03]  /*0660*/  SHF.R.S32.HI R7, RZ, 0x1f, R6 ;  /* 0x0000001fff077819 */ /* 0x000fc60000011406 */
[----:B------:R-:W-:Y:S02]  /*0670*/  IMAD R8, R5, c[0x0][0x168], RZ ;  /* 0x00005a0005087a24 */ /* 0x000fe400078e02ff */
[C---:B------:R-:W-:Y:S02]  /*0680*/  IMAD.WIDE.U32 R6, R9.reuse, c[0x0][0x168], R6 ;  /* 0x00005a0009067a25 */ /* 0x040fe400078e0006 */
[----:B------:R-:W-:Y:S02]  /*0690*/  IMAD R11, R9, c[0x0][0x16c], R8 ;  /* 0x00005b00090b7a24 */ /* 0x000fe400078e0208 */
[----:B------:R-:W-:Y:S02]  /*06a0*/  IMAD.MOV.U32 R8, RZ, RZ, R13 ;  /* 0x000000ffff087224 */ /* 0x000fe400078e000d */
[----:B------:R-:W-:Y:S01]  /*06b0*/  IMAD.MOV.U32 R5, RZ, RZ, R14 ;  /* 0x000000ffff057224 */ /* 0x000fe200078e000e */
[----:B------:R-:W-:Y:S01]  /*06c0*/  IADD3 R10, P0, R6, c[0x0][0x160], RZ ;  /* 0x00005800060a7a10 */ /* 0x000fe20007f1e0ff */
[----:B------:R-:W-:-:S03]  /*06d0*/  IMAD.MOV.U32 R6, RZ, RZ, R15 ;  /* 0x000000ffff067224 */ /* 0x000fc600078e000f */
[----:B------:R-:W-:Y:S01]  /*06e0*/  IADD3.X R13, R7, c[0x0][0x164], R11, P0, !PT ;  /* 0x00005900070d7a10 */ /* 0x000fe200007fe40b */
[----:B------:R-:W-:-:S08]  /*06f0*/  IMAD.MOV.U32 R7, RZ, RZ, R12 ;  /* 0x000000ffff077224 */ /* 0x000fd000078e000c */
.L_x_6:
[----:B------:R-:W-:Y:S01]  /*0700*/  IADD3 R14, P0, R10, c[0x0][0x168], RZ ;  /* 0x00005a000a0e7a10 */ /* 0x000fe20007f1e0ff */
[----:B------:R-:W-:-:S03]  /*0710*/  IMAD.MOV.U32 R12, RZ, RZ, R10 ;  /* 0x000000ffff0c7224 */ /* 0x000fc600078e000a */
[----:B------:R-:W-:Y:S02]  /*0720*/  IADD3.X R15, R13, c[0x0][0x16c], RZ, P0, !PT ;  /* 0x00005b000d0f7a10 */ /* 0x000fe400007fe4ff */
[----:B------:R-:W-:-:S03]  /*0730*/  IADD3 R16, P0, R14, c[0x0][0x168], RZ ;  /* 0x00005a000e107a10 */ /* 0x000fc60007f1e0ff */
[----:B------:R-:W2:Y:S01]  /*0740*/  LDG.E.U8.SYS R12, [R12] ;  /* 0x000000000c0c7381 */ /* 0x000ea200001ee100 */
[----:B------:R-:W-:Y:S02]  /*0750*/  IADD3.X R17, R15, c[0x0][0x16c], RZ, P0, !PT ;  /* 0x00005b000f117a10 */ /* 0x000fe400007fe4ff */
[----:B------:R-:W-:Y:S01]  /*0760*/  IADD3 R10, P0, R16, c[0x0][0x168], RZ ;  /* 0x00005a00100a7a10 */ /* 0x000fe20007f1e0ff */
[----:B------:R-:W3:Y:S03]  /*0770*/  LDG.E.U8.SYS R14, [R14] ;  /* 0x000000000e0e7381 */ /* 0x000ee600001ee100 */
[----:B------:R-:W-:Y:S02]  /*0780*/  IADD3.X R11, R17, c[0x0][0x16c], RZ, P0, !PT ;  /* 0x00005b00110b7a10 */ /* 0x000fe400007fe4ff */
[----:B------:R2:W4:Y:S06]  /*0790*/  LDG.E.U8.SYS R16, [R16] ;  /* 0x0000000010107381 */ /* 0x00052c00001ee100 */
[----:B------:R-:W5:Y:S01]  /*07a0*/  LDG.E.U8.SYS R22, [R10] ;  /* 0x000000000a167381 */ /* 0x000f6200001ee100 */
[----:B------:R-:W-:-:S02]  /*07b0*/  IADD3 R19, R9, 0x1, RZ ;  /* 0x0000000109137810 */ /* 0x000fc40007ffe0ff */
[----:B------:R-:W-:Y:S02]  /*07c0*/  LOP3.LUT R18, R9, 0x1, RZ, 0xc0, !PT ;  /* 0x0000000109127812 */ /* 0x000fe400078ec0ff */
[----:B------:R-:W-:Y:S02]  /*07d0*/  LOP3.LUT R19, R19, 0x1, RZ, 0xc0, !PT ;  /* 0x0000000113137812 */ /* 0x000fe400078ec0ff */
[C---:B------:R-:W-:Y:S02]  /*07e0*/  IADD3 R21, R9.reuse, 0x3, RZ ;  /* 0x0000000309157810 */ /* 0x040fe40007ffe0ff */
[----:B------:R-:W-:Y:S02]  /*07f0*/  IADD3 R20, R9, 0x2, RZ ;  /* 0x0000000209147810 */ /* 0x000fe40007ffe0ff */
[----:B------:R-:W-:Y:S02]  /*0800*/  ISETP.NE.U32.AND P1, PT, R18, 0x1, PT ;  /* 0x000000011200780c */ /* 0x000fe40003f25070 */
[----:B------:R-:W-:-:S02]  /*0810*/  ISETP.NE.U32.AND P2, PT, R19, 0x1, PT ;  /* 0x000000011300780c */ /* 0x000fc40003f45070 */
[C---:B------:R-:W-:Y:S02]  /*0820*/  ISETP.GE.AND P0, PT, R21.reuse, c[0x0][0x17c], PT ;  /* 0x00005f0015007a0c */ /* 0x040fe40003f06270 */
[----:B------:R-:W-:Y:S02]  /*0830*/  LOP3.LUT R20, R20, 0x1, RZ, 0xc0, !PT ;  /* 0x0000000114147812 */ /* 0x000fe400078ec0ff */
[----:B------:R-:W-:Y:S02]  /*0840*/  LOP3.LUT R21, R21, 0x1, RZ, 0xc0, !PT ;  /* 0x0000000115157812 */ /* 0x000fe400078ec0ff */
[----:B------:R-:W-:Y:S02]  /*0850*/  ISETP.NE.U32.AND P5, PT, R20, 0x1, PT ;  /* 0x000000011400780c */ /* 0x000fe40003fa5070 */
[----:B------:R-:W-:Y:S02]  /*0860*/  ISETP.NE.U32.AND P6, PT, R21, 0x1, PT ;  /* 0x000000011500780c */ /* 0x000fe40003fc5070 */
[----:B------:R-:W-:-:S02]  /*0870*/  IADD3 R9, R9, 0x4, RZ ;  /* 0x0000000409097810 */ /* 0x000fc40007ffe0ff */
[C---:B--2---:R-:W-:Y:S02]  /*0880*/  SEL R17, R12.reuse, RZ, P1 ;  /* 0x000000ff0c117207 */ /* 0x044fe40000800000 */
[----:B------:R-:W-:Y:S02]  /*0890*/  SEL R12, R12, RZ, !P1 ;  /* 0x000000ff0c0c7207 */ /* 0x000fe40004800000 */
[C---:B---3--:R-:W-:Y:S02]  /*08a0*/  SEL R15, R14.reuse, RZ, P2 ;  /* 0x000000ff0e0f7207 */ /* 0x048fe40001000000 */
[----:B------:R-:W-:Y:S02]  /*08b0*/  SEL R13, R14, RZ, !P2 ;  /* 0x000000ff0e0d7207 */ /* 0x000fe40005000000 */
[----:B------:R-:W-:Y:S02]  /*08c0*/  IADD3 R14, P1, P2, R15, R17, R6 ;  /* 0x000000110f0e7210 */ /* 0x000fe40007a3e006 */
[----:B------:R-:W-:-:S02]  /*08d0*/  IADD3 R12, P3, P4, R13, R12, R8 ;  /* 0x0000000c0d0c7210 */ /* 0x000fc40007c7e008 */
[C---:B----4-:R-:W-:Y:S02]  /*08e0*/  SEL R15, R16.reuse, RZ, P5 ;  /* 0x000000ff100f7207 */ /* 0x050fe40002800000 */
[----:B------:R-:W-:Y:S02]  /*08f0*/  SEL R13, R16, RZ, !P5 ;  /* 0x000000ff100d7207 */ /* 0x000fe40006800000 */
[C---:B-----5:R-:W-:Y:S02]  /*0900*/  SEL R6, R22.reuse, RZ, P6 ;  /* 0x000000ff16067207 */ /* 0x060fe40003000000 */
[----:B------:R-:W-:Y:S02]  /*0910*/  SEL R8, R22, RZ, !P6 ;  /* 0x000000ff16087207 */ /* 0x000fe40007000000 */
[----:B------:R-:W-:Y:S02]  /*0920*/  IADD3.X R7, RZ, RZ, R7, P1, P2 ;  /* 0x000000ffff077210 */ /* 0x000fe40000fe4407 */
[----:B------:R-:W-:-:S02]  /*0930*/  IADD3.X R5, RZ, RZ, R5, P3, P4 ;  /* 0x000000ffff057210 */ /* 0x000fc40001fe8405 */
[----:B------:R-:W-:Y:S02]  /*0940*/  IADD3 R6, P6, P5, R6, R15, R14 ;  /* 0x0000000f06067210 */ /* 0x000fe40007dde00e */
[----:B------:R-:W-:Y:S02]  /*0950*/  IADD3 R10, P1, R10, c[0x0][0x168], RZ ;  /* 0x00005a000a0a7a10 */ /* 0x000fe40007f3e0ff */
[----:B------:R-:W-:Y:S02]  /*0960*/  IADD3 R8, P2, P3, R8, R13, R12 ;  /* 0x0000000d08087210 */ /* 0x000fe40007b5e00c */
[----:B------:R-:W-:Y:S02]  /*0970*/  IADD3.X R13, R11, c[0x0][0x16c], RZ, P1, !PT ;  /* 0x00005b000b0d7a10 */ /* 0x000fe40000ffe4ff */
[----:B------:R-:W-:Y:S02]  /*0980*/  IADD3.X R7, RZ, RZ, R7, P6, P5 ;  /* 0x000000ffff077210 */ /* 0x000fe400037ea407 */
[----:B------:R-:W-:Y:S01]  /*0990*/  IADD3.X R5, RZ, RZ, R5, P2, P3 ;  /* 0x000000ffff057210 */ /* 0x000fe200017e6405 */
[----:B------:R-:W-:Y:S07]  /*09a0*/  @!P0 BRA `(.L_x_6) ;  /* 0xfffffd5000008947 */ /* 0x000fee000383ffff */
.L_x_1:
[----:B------:R-:W-:Y:S02]  /*09b0*/  ISETP.GE.AND P0, PT, R0, c[0x0][0x174], PT ;  /* 0x00005d0000007a0c */ /* 0x000fe40003f06270 */
[----:B------:R-:W-:-:S02]  /*09c0*/  IADD3 R0, R0, 0x1, RZ ;  /* 0x0000000100007810 */ /* 0x000fc40007ffe0ff */
[----:B------:R-:W-:-:S08]  /*09d0*/  IADD3 R23, R23, 0x1, RZ ;  /* 0x0000000117177810 */ /* 0x000fd00007ffe0ff */
[----:B------:R-:W-:Y:S05]  /*09e0*/  @!P0 BRA `(.L_x_7) ;  /* 0xfffff74000008947 */ /* 0x000fea000383ffff */
.L_x_0:
[----:B------:R-:W-:Y:S01]  /*09f0*/  IMAD.MOV.U32 R9, RZ, RZ, R5 ;  /* 0x000000ffff097224 */ /* 0x000fe200078e0005 */
[----:B------:R-:W-:Y:S02]  /*0a00*/  ULDC.64 UR4, c[0x0][0x180] ;  /* 0x0000600000047ab9 */ /* 0x000fe40000000a00 */
[----:B------:R-:W-:Y:S05]  /*0a10*/  STG.E.64.SYS [UR4], R6 ;  /* 0x00000006ff007986 */ /* 0x000fea000c10eb04 */
[----:B------:R-:W-:Y:S01]  /*0a20*/  STG.E.64.SYS [UR4+0x8], R8 ;  /* 0x00000808ff007986 */ /* 0x000fe2000c10eb04 */
[----:B------:R-:W-:Y:S05]  /*0a30*/  EXIT ;  /* 0x000000000000794d */ /* 0x000fea0003800000 */
.L_x_8:
[----:B------:R-:W-:-:S00]  /*0a40*/  BRA `(.L_x_8) ;  /* 0xfffffff000007947 */ /* 0x000fc0000383ffff */
[----:B------:R-:W-:-:S00]  /*0a50*/  NOP ;  /* 0x0000000000007918 */ /* 0x000fc00000000000 */
[----:B------:R-:W-:-:S00]  /*0a60*/  NOP ;  /* 0x0000000000007918 */ /* 0x000fc00000000000 */
[----:B------:R-:W-:-:S00]  /*0a70*/  NOP ;  /* 0x0000000000007918 */ /* 0x000fc00000000000 */
.L_x_45:


//--------------------- .text.FinishLine          --------------------------
	.section	.text.FinishLine,"ax",@progbits
	.sectioninfo	@"SHI_REGISTERS=22"
	.align	128
        .global         FinishLine
        .type           FinishLine,@function
        .size           FinishLine,(.L_x_42 - FinishLine)
        .other          FinishLine,@"STO_CUDA_ENTRY STV_DEFAULT"
FinishLine:
.text.FinishLine:
[----:B------:R-:W-:-:S08]  /*0000*/  IMAD.MOV.U32 R1, RZ, RZ, c[0x0][0x28] ;  /* 0x00000a00ff017624 */ /* 0x000fd000078e00ff */
[----:B------:R-:W-:Y:S02]  /*0010*/  IMAD.MOV.U32 R2, RZ, RZ, c[0x0][0x178] ;  /* 0x00005e00ff027624 */ /* 0x000fe400078e00ff */
[----:B------:R-:W-:-:S03]  /*0020*/  IMAD.MOV.U32 R4, RZ, RZ, RZ ;  /* 0x000000ffff047224 */ /* 0x000fc600078e00ff */
[----:B------:R-:W-:-:S12]  /*0030*/  ISETP.LT.AND P0, PT, R2, c[0x0][0x17c], PT ;  /* 0x00005f0002007a0c */ /* 0x000fd80003f01270 */
[----:B------:R-:W-:Y:S05]  /*0040*/  @!P0 BRA `(.L_x_9) ;  /* 0x00000d5000008947 */ /* 0x000fea0003800000 */
[----:B------:R-:W-:Y:S01]  /*0050*/  IADD3 R2, -R2, c[0x0][0x17c], RZ ;  /* 0x00005f0002027a10 */ /* 0x000fe20007ffe1ff */
[----:B------:R-:W0:Y:S01]  /*0060*/  I2F.U32 R0, c[0x0][0x16c] ;  /* 0x00005b0000007b06 */ /* 0x000e220000201000 */
[----:B------:R-:W-:Y:S02]  /*0070*/  IMAD.MOV.U32 R3, RZ, RZ, c[0x0][0x178] ;  /* 0x00005e00ff037624 */ /* 0x000fe400078e00ff */
[----:B------:R-:W-:Y:S01]  /*0080*/  LOP3.LUT R5, R2, 0x3, RZ, 0xc0, !PT ;  /* 0x0000000302057812 */ /* 0x000fe200078ec0ff */
[----:B------:R-:W-:-:S03]  /*0090*/  IMAD.MOV.U32 R4, RZ, RZ, RZ ;  /* 0x000000ffff047224 */ /* 0x000fc600078e00ff */
[----:B------:R-:W-:-:S12]  /*00a0*/  ISETP.NE.AND P0, PT, R5, RZ, PT ;  /* 0x000000ff0500720c */ /* 0x000fd80003f05270 */
[----:B------:R-:W-:Y:S05]  /*00b0*/  @!P0 BRA `(.L_x_10) ;  /* 0x0000055000008947 */ /* 0x000fea0003800000 */
[----:B0-----:R-:W-:-:S12]  /*00c0*/  ISETP.NE.AND P0, PT, R5, 0x1, PT ;  /* 0x000000010500780c */ /* 0x001fd80003f05270 */
[----:B------:R-:W-:Y:S05]  /*00d0*/  @!P0 BRA `(.L_x_11) ;  /* 0x0000038000008947 */ /* 0x000fea0003800000 */
[----:B------:R-:W-:-:S12]  /*00e0*/  ISETP.NE.AND P0, PT, R5, 0x2, PT ;  /* 0x000000020500780c */ /* 0x000fd80003f05270 */
[----:B------:R-:W-:Y:S05]  /*00f0*/  @!P0 BRA `(.L_x_12) ;  /* 0x000001b000008947 */ /* 0x000fea0003800000 */
[----:B------:R-:W0:Y:S01]  /*0100*/  I2F R14, c[0x0][0x178] ;  /* 0x00005e00000e7b06 */ /* 0x000e220000201400 */
[----:B------:R-:W-:-:S08]  /*0110*/  MOV R8, 0x130 ;  /* 0x0000013000087802 */ /* 0x000fd00000000f00 */
[----:B0-----:R-:W-:Y:S05]  /*0120*/  CALL.REL.NOINC `($FinishLine$__cuda_sm3x_div_rn_noftz_f32) ;  /* 0x00000ca000007944 */ /* 0x001fea0003c00000 */
[----:B------:R-:W-:Y:S02]  /*0130*/  FADD R3, -R13, 1 ;  /* 0x3f8000000d037421 */ /* 0x000fe40000000100 */
[----:B------:R-:W-:Y:S02]  /*0140*/  IMAD.MOV.U32 R8, RZ, RZ, c[0x0][0x178] ;  /* 0x00005e00ff087624 */ /* 0x000fe400078e00ff */
[----:B------:R-:W-:Y:S02]  /*0150*/  FMUL R3, R3, c[0x0][0x170] ;  /* 0x00005c0003037a20 */ /* 0x000fe40000400000 */
[----:B------:R-:W-:Y:S02]  /*0160*/  IMAD.MOV.U32 R5, RZ, RZ, 0x4 ;  /* 0x00000004ff057424 */ /* 0x000fe400078e00ff */
[----:B------:R-:W-:-:S06]  /*0170*/  FFMA R3, R13, c[0x0][0x174], R3 ;  /* 0x00005d000d037a23 */ /* 0x000fcc0000000003 */
[----:B------:R-:W0:Y:S02]  /*0180*/  F2I.TRUNC.NTZ R3, R3 ;  /* 0x0000000300037305 */ /* 0x000e24000020f100 */
[----:B0-----:R-:W-:-:S04]  /*0190*/  IMAD R4, R8, c[0x0][0x168], R3 ;  /* 0x00005a0008047a24 */ /* 0x001fc800078e0203 */
[----:B------:R-:W-:-:S10]  /*01a0*/  IMAD.WIDE.U32 R4, R4, R5, c[0x0][0x160] ;  /* 0x0000580004047625 */ /* 0x000fd400078e0005 */
[----:B------:R-:W2:Y:S02]  /*01b0*/  LDG.E.SYS R4, [R4] ;  /* 0x0000000004047381 */ /* 0x000ea400001ee900 */
[--C-:B--2---:R-:W-:Y:S02]  /*01c0*/  SHF.R.U32.HI R6, RZ, 0x8, R4.reuse ;  /* 0x00000008ff067819 */ /* 0x104fe40000011604 */
[----:B------:R-:W-:Y:S02]  /*01d0*/  LOP3.LUT R7, R4, 0xff, RZ, 0xc0, !PT ;  /* 0x000000ff04077812 */ /* 0x000fe400078ec0ff */
[----:B------:R-:W-:Y:S02]  /*01e0*/  SHF.R.U32.HI R9, RZ, 0x10, R4 ;  /* 0x00000010ff097819 */ /* 0x000fe40000011604 */
[----:B------:R-:W-:Y:S02]  /*01f0*/  SGXT.U32 R6, R6, 0x8 ;  /* 0x000000080606781a */ /* 0x000fe40000000000 */
[----:B------:R-:W-:-:S02]  /*0200*/  IADD3 R7, R7, -0x64, RZ ;  /* 0xffffff9c07077810 */ /* 0x000fc40007ffe0ff */
[----:B------:R-:W-:Y:S02]  /*0210*/  SGXT.U32 R3, R9, 0x8 ;  /* 0x000000080903781a */ /* 0x000fe40000000000 */
[----:B------:R-:W-:Y:S01]  /*0220*/  IADD3 R6, R6, -0x49, RZ ;  /* 0xffffffb706067810 */ /* 0x000fe20007ffe0ff */
[----:B------:R-:W-:Y:S01]  /*0230*/  IMAD R7, R7, R7, RZ ;  /* 0x0000000707077224 */ /* 0x000fe200078e02ff */
[----:B------:R-:W-:-:S03]  /*0240*/  IADD3 R3, R3, -0xb4, RZ ;  /* 0xffffff4c03037810 */ /* 0x000fc60007ffe0ff */
[----:B------:R-:W-:-:S04]  /*0250*/  IMAD R6, R6, R6, R7 ;  /* 0x0000000606067224 */ /* 0x000fc800078e0207 */
[----:B------:R-:W-:Y:S01]  /*0260*/  IMAD R6, R3, R3, R6 ;  /* 0x0000000303067224 */ /* 0x000fe200078e0206 */
[----:B------:R-:W-:-:S05]  /*0270*/  IADD3 R3, R8, 0x1, RZ ;  /* 0x0000000108037810 */ /* 0x000fca0007ffe0ff */
[----:B------:R-:W0:Y:S02]  /*0280*/  I2F R6, R6 ;  /* 0x0000000600067306 */ /* 0x000e240000201400 */
[----:B0-----:R-:W-:-:S04]  /*0290*/  FSETP.GEU.AND P0, PT, R6, 2000, PT ;  /* 0x44fa00000600780b */ /* 0x001fc80003f0e000 */
[----:B------:R-:W-:-:S08]  /*02a0*/  SEL R4, RZ, 0x1, P0 ;  /* 0x00000001ff047807 */ /* 0x000fd00000000000 */
.L_x_12:
[----:B------:R0:W1:Y:S01]  /*02b0*/  I2F R14, R3 ;  /* 0x00000003000e7306 */ /* 0x0000620000201400 */
[----:B------:R-:W-:-:S08]  /*02c0*/  MOV R8, 0x2e0 ;  /* 0x000002e000087802 */ /* 0x000fd00000000f00 */
[----:B01----:R-:W-:Y:S05]  /*02d0*/  CALL.REL.NOINC `($FinishLine$__cuda_sm3x_div_rn_noftz_f32) ;  /* 0x00000af000007944 */ /* 0x003fea0003c00000 */
[----:B------:R-:W-:Y:S02]  /*02e0*/  FADD R5, -R13, 1 ;  /* 0x3f8000000d057421 */ /* 0x000fe40000000100 */
[----:B------:R-:W-:Y:S02]  /*02f0*/  IMAD.MOV.U32 R7, RZ, RZ, 0x4 ;  /* 0x00000004ff077424 */ /* 0x000fe400078e00ff */
[----:B------:R-:W-:-:S04]  /*0300*/  FMUL R6, R5, c[0x0][0x170] ;  /* 0x00005c0005067a20 */ /* 0x000fc80000400000 */
[----:B------:R-:W-:-:S06]  /*0310*/  FFMA R13, R13, c[0x0][0x174], R6 ;  /* 0x00005d000d0d7a23 */ /* 0x000fcc0000000006 */
[----:B------:R-:W0:Y:S02]  /*0320*/  F2I.TRUNC.NTZ R6, R13 ;  /* 0x0000000d00067305 */ /* 0x000e24000020f100 */
[----:B0-----:R-:W-:-:S04]  /*0330*/  IMAD R6, R3, c[0x0][0x168], R6 ;  /* 0x00005a0003067a24 */ /* 0x001fc800078e0206 */
[----:B------:R-:W-:-:S10]  /*0340*/  IMAD.WIDE.U32 R6, R6, R7, c[0x0][0x160] ;  /* 0x0000580006067625 */ /* 0x000fd400078e0007 */
[----:B------:R-:W2:Y:S01]  /*0350*/  LDG.E.SYS R6, [R6] ;  /* 0x0000000006067381 */ /* 0x000ea200001ee900 */
[----:B------:R-:W-:Y:S02]  /*0360*/  IADD3 R3, R3, 0x1, RZ ;  /* 0x0000000103037810 */ /* 0x000fe40007ffe0ff */
        /* <DEDUP_REMOVED lines=10> */
[----:B------:R-:W-:-:S06]  /*0410*/  IMAD R8, R5, R5, R8 ;  /* 0x0000000505087224 */ /* 0x000fcc00078e0208 */
[----:B------:R-:W0:Y:S02]  /*0420*/  I2F R8, R8 ;  /* 0x0000000800087306 */ /* 0x000e240000201400 */
[----:B0-----:R-:W-:-:S04]  /*0430*/  FSETP.GEU.AND P0, PT, R8, 2000, PT ;  /* 0x44fa00000800780b */ /* 0x001fc80003f0e000 */
[----:B------:R-:W-:-:S05]  /*0440*/  SEL R5, RZ, 0x1, P0 ;  /* 0x00000001ff057807 */ /* 0x000fca0000000000 */
[----:B------:R-:W-:-:S08]  /*0450*/  IMAD.IADD R4, R5, 0x1, R4 ;  /* 0x0000000105047824 */ /* 0x000fd000078e0204 */
.L_x_11:
        /* <DEDUP_REMOVED lines=27> */
.L_x_10:
[----:B0-----:R-:W-:-:S12]  /*0610*/  ISETP.GE.U32.AND P0, PT, R2, 0x4, PT ;  /* 0x000000040200780c */ /* 0x001fd80003f06070 */
[----:B------:R-:W-:Y:S05]  /*0620*/  @!P0 BRA `(.L_x_9) ;  /* 0x0000077000008947 */ /* 0x000fea0003800000 */
[C---:B------:R-:W-:Y:S01]  /*0630*/  IADD3 R5, R3.reuse, 0x3, RZ ;  /* 0x0000000303057810 */ /* 0x040fe20007ffe0ff */
[C---:B------:R-:W-:Y:S01]  /*0640*/  IMAD R2, R3.reuse, c[0x0][0x168], RZ ;  /* 0x00005a0003027a24 */ /* 0x040fe200078e02ff */
[C---:B------:R-:W-:Y:S02]  /*0650*/  IADD3 R6, R3.reuse, 0x2, RZ ;  /* 0x0000000203067810 */ /* 0x040fe40007ffe0ff */
[----:B------:R-:W-:Y:S01]  /*0660*/  IADD3 R7, R3, 0x1, RZ ;  /* 0x0000000103077810 */ /* 0x000fe20007ffe0ff */
[----:B------:R-:W-:Y:S02]  /*0670*/  IMAD R5, R5, c[0x0][0x168], RZ ;  /* 0x00005a0005057a24 */ /* 0x000fe400078e02ff */
[----:B------:R-:W-:Y:S02]  /*0680*/  IMAD R6, R6, c[0x0][0x168], RZ ;  /* 0x00005a0006067a24 */ /* 0x000fe400078e02ff */
[----:B------:R-:W-:-:S08]  /*0690*/  IMAD R7, R7, c[0x0][0x168], RZ ;  /* 0x00005a0007077a24 */ /* 0x000fd000078e02ff */
.L_x_13:
[----:B------:R0:W1:Y:S01]  /*06a0*/  I2F R14, R3 ;  /* 0x00000003000e7306 */ /* 0x0000620000201400 */
[----:B------:R-:W-:-:S08]  /*06b0*/  MOV R8, 0x6d0 ;  /* 0x000006d000087802 */ /* 0x000fd00000000f00 */
[----:B01----:R-:W-:Y:S05]  /*06c0*/  CALL.REL.NOINC `($FinishLine$__cuda_sm3x_div_rn_noftz_f32) ;  /* 0x0000070000007944 */ /* 0x003fea0003c00000 */
[----:B------:R-:W-:Y:S02]  /*06d0*/  FADD R8, -R13, 1 ;  /* 0x3f8000000d087421 */ /* 0x000fe40000000100 */
[----:B------:R-:W-:-:S02]  /*06e0*/  IMAD.MOV.U32 R9, RZ, RZ, 0x4 ;  /* 0x00000004ff097424 */ /* 0x000fc400078e00ff */
[----:B------:R-:W-:-:S04]  /*06f0*/  FMUL R8, R8, c[0x0][0x170] ;  /* 0x00005c0008087a20 */ /* 0x000fc80000400000 */
[----:B------:R-:W-:-:S06]  /*0700*/  FFMA R13, R13, c[0x0][0x174], R8 ;  /* 0x00005d000d0d7a23 */ /* 0x000fcc0000000008 */
[----:B------:R-:W0:Y:S02]  /*0710*/  F2I.TRUNC.NTZ R13, R13 ;  /* 0x0000000d000d7305 */ /* 0x000e24000020f100 */
[----:B0-----:R-:W-:-:S04]  /*0720*/  IMAD.IADD R8, R13, 0x1, R2 ;  /* 0x000000010d087824 */ /* 0x001fc800078e0202 */
        /* <DEDUP_REMOVED lines=10> */
[----:B------:R-:W-:Y:S02]  /*07d0*/  IADD3 R10, R10, -0xb4, RZ ;  /* 0xffffff4c0a0a7810 */ /* 0x000fe40007ffe0ff */
[----:B------:R-:W-:Y:S01]  /*07e0*/  IADD3 R8, R3, 0x1, RZ ;  /* 0x0000000103087810 */ /* 0x000fe20007ffe0ff */
[----:B------:R-:W-:-:S04]  /*07f0*/  IMAD R11, R11, R11, R12 ;  /* 0x0000000b0b0b7224 */ /* 0x000fc800078e020c */
[----:B------:R-:W-:Y:S01]  /*0800*/  IMAD R11, R10, R10, R11 ;  /* 0x0000000a0a0b7224 */ /* 0x000fe200078e020b */
[----:B------:R0:W1:Y:S05]  /*0810*/  I2F R14, R8 ;  /* 0x00000008000e7306 */ /* 0x00006a0000201400 */
[----:B------:R-:W2:Y:S01]  /*0820*/  I2F R11, R11 ;  /* 0x0000000b000b7306 */ /* 0x000ea20000201400 */
[----:B0-----:R-:W-:Y:S02]  /*0830*/  MOV R8, 0x870 ;  /* 0x0000087000087802 */ /* 0x001fe40000000f00 */
[----:B--2---:R-:W-:-:S04]  /*0840*/  FSETP.GEU.AND P0, PT, R11, 2000, PT ;  /* 0x44fa00000b00780b */ /* 0x004fc80003f0e000 */
[----:B------:R-:W-:-:S08]  /*0850*/  SEL R9, RZ, 0x1, P0 ;  /* 0x00000001ff097807 */ /* 0x000fd00000000000 */
[----:B-1----:R-:W-:Y:S05]  /*0860*/  CALL.REL.NOINC `($FinishLine$__cuda_sm3x_div_rn_noftz_f32) ;  /* 0x0000056000007944 */ /* 0x002fea0003c00000 */
[----:B------:R-:W-:Y:S02]  /*0870*/  FADD R8, -R13, 1 ;  /* 0x3f8000000d087421 */ /* 0x000fe40000000100 */
[----:B------:R-:W-:Y:S02]  /*0880*/  IMAD.MOV.U32 R11, RZ, RZ, 0x4 ;  /* 0x00000004ff0b7424 */ /* 0x000fe400078e00ff */
        /* <DEDUP_REMOVED lines=19> */
[----:B------:R-:W2:Y:S02]  /*09c0*/  I2F R13, R13 ;  /* 0x0000000d000d7306 */ /* 0x000ea40000201400 */
[----:B--2---:R-:W-:-:S04]  /*09d0*/  FSETP.GEU.AND P0, PT, R13, 2000, PT ;  /* 0x44fa00000d00780b */ /* 0x004fc80003f0e000 */
[----:B------:R-:W-:-:S04]  /*09e0*/  SEL R8, RZ, 0x1, P0 ;  /* 0x00000001ff087807 */ /* 0x000fc80000000000 */
[----:B------:R-:W-:Y:S02]  /*09f0*/  IADD3 R4, R8, R9, R4 ;  /* 0x0000000908047210 */ /* 0x000fe40007ffe004 */
[----:B------:R-:W-:-:S08]  /*0a00*/  MOV R8, 0xa20 ;  /* 0x00000a2000087802 */ /* 0x000fd00000000f00 */
[----:B01----:R-:W-:Y:S05]  /*0a10*/  CALL.REL.NOINC `($FinishLine$__cuda_sm3x_div_rn_noftz_f32) ;  /* 0x000003b000007944 */ /* 0x003fea0003c00000 */
        /* <DEDUP_REMOVED lines=33> */
[----:B------:R-:W2:Y:S01]  /*0c30*/  LDG.E.SYS R10, [R10] ;  /* 0x000000000a0a7381 */ /* 0x000ea200001ee900 */
[----:B------:R-:W-:Y:S01]  /*0c40*/  IADD3 R3, R3, 0x4, RZ ;  /* 0x0000000403037810 */ /* 0x000fe20007ffe0ff */
[C---:B------:R-:W-:Y:S02]  /*0c50*/  IMAD R6, R15.reuse, c[0x0][0x168], R6 ;  /* 0x00005a000f067a24 */ /* 0x040fe400078e0206 */
[----:B------:R-:W-:Y:S01]  /*0c60*/  IMAD R2, R15, c[0x0][0x168], R2 ;  /* 0x00005a000f027a24 */ /* 0x000fe200078e0202 */
[----:B------:R-:W-:Y:S01]  /*0c70*/  ISETP.GE.AND P1, PT, R3, c[0x0][0x17c], PT ;  /* 0x00005f0003007a0c */ /* 0x000fe20003f26270 */
[C---:B------:R-:W-:Y:S02]  /*0c80*/  IMAD R7, R15.reuse, c[0x0][0x168], R7 ;  /* 0x00005a000f077a24 */ /* 0x040fe400078e0207 */
[----:B------:R-:W-:Y:S01]  /*0c90*/  IMAD R5, R15, c[0x0][0x168], R5 ;  /* 0x00005a000f057a24 */ /* 0x000fe200078e0205 */
[----:B--2---:R-:W-:Y:S02]  /*0ca0*/  SHF.R.U32.HI R12, RZ, 0x8, R10 ;  /* 0x00000008ff0c7819 */ /* 0x004fe4000001160a */
[----:B------:R-:W-:-:S02]  /*0cb0*/  LOP3.LUT R8, R10, 0xff, RZ, 0xc0, !PT ;  /* 0x000000ff0a087812 */ /* 0x000fc400078ec0ff */
[----:B------:R-:W-:Y:S02]  /*0cc0*/  SHF.R.U32.HI R16, RZ, 0x10, R10 ;  /* 0x00000010ff107819 */ /* 0x000fe4000001160a */
[----:B------:R-:W-:Y:S02]  /*0cd0*/  SGXT.U32 R12, R12, 0x8 ;  /* 0x000000080c0c781a */ /* 0x000fe40000000000 */
[----:B------:R-:W-:Y:S02]  /*0ce0*/  IADD3 R13, R8, -0x64, RZ ;  /* 0xffffff9c080d7810 */ /* 0x000fe40007ffe0ff */
        /* <DEDUP_REMOVED lines=8> */
[----:B------:R-:W-:-:S04]  /*0d70*/  SEL R8, RZ, 0x1, P0 ;  /* 0x00000001ff087807 */ /* 0x000fc80000000000 */
[----:B------:R-:W-:Y:S01]  /*0d80*/  IADD3 R4, R8, R9, R4 ;  /* 0x0000000908047210 */ /* 0x000fe20007ffe004 */
[----:B------:R-:W-:Y:S07]  /*0d90*/  @!P1 BRA `(.L_x_13) ;  /* 0xfffff90000009947 */ /* 0x000fee000383ffff */
.L_x_9:
[----:B------:R-:W-:Y:S02]  /*0da0*/  ULDC.64 UR4, c[0x0][0x180] ;  /* 0x0000600000047ab9 */ /* 0x000fe40000000a00 */
[----:B------:R-:W-:Y:S01]  /*0db0*/  STG.E.SYS [UR4], R4 ;  /* 0x00000004ff007986 */ /* 0x000fe2000c10e904 */
[----:B------:R-:W-:Y:S09]  /*0dc0*/  EXIT ;  /* 0x000000000000794d */ /* 0x000ff20003800000 */
        .weak           $FinishLine$__cuda_sm3x_div_rn_noftz_f32
        .type           $FinishLine$__cuda_sm3x_div_rn_noftz_f32,@function
        .size           $FinishLine$__cuda_sm3x_div_rn_noftz_f32,($FinishLine$__cuda_sm3x_div_rn_noftz_f32_slowpath - $FinishLine$__cuda_sm3x_div_rn_noftz_f32)
$FinishLine$__cuda_sm3x_div_rn_noftz_f32:
[----:B------:R-:W0:Y:S02]  /*0dd0*/  FCHK P0, R14, R0 ;  /* 0x000000000e007302 */ /* 0x000e240000000000 */
[----:B0-----:R-:W-:Y:S05]  /*0de0*/  @P0 BRA `(.L_x_14) ;  /* 0x000000c000000947 */ /* 0x001fea0003800000 */
[----:B------:R-:W0:Y:S01]  /*0df0*/  MUFU.RCP R10, R0 ;  /* 0x00000000000a7308 */ /* 0x000e220000001000 */
[----:B------:R-:W-:-:S04]  /*0e00*/  FADD.FTZ R11, -R0, -RZ ;  /* 0x800000ff000b7221 */ /* 0x000fc80000010100 */
[----:B0-----:R-:W-:-:S04]  /*0e10*/  FFMA R13, R10, R11, 1 ;  /* 0x3f8000000a0d7423 */ /* 0x001fc8000000000b */
[----:B------:R-:W-:-:S04]  /*0e20*/  FFMA R13, R10, R13, R10 ;  /* 0x0000000d0a0d7223 */ /* 0x000fc8000000000a */
[----:B------:R-:W-:-:S04]  /*0e30*/  FFMA R10, R14, R13, RZ ;  /* 0x0000000d0e0a7223 */ /* 0x000fc800000000ff */
[----:B------:R-:W-:-:S04]  /*0e40*/  FFMA R12, R11, R10, R14 ;  /* 0x0000000a0b0c7223 */ /* 0x000fc8000000000e */
[----:B------:R-:W-:Y:S02]  /*0e50*/  FFMA R12, R13, R12, R10 ;  /* 0x0000000c0d0c7223 */ /* 0x000fe4000000000a */
[----:B------:R-:W-:Y:S02]  /*0e60*/  IMAD.MOV.U32 R10, RZ, RZ, R8 ;  /* 0x000000ffff0a7224 */ /* 0x000fe400078e0008 */
[----:B------:R-:W-:-:S04]  /*0e70*/  FFMA R11, R11, R12, R14 ;  /* 0x0000000c0b0b7223 */ /* 0x000fc8000000000e */
[----:B------:R-:W-:Y:S02]  /*0e80*/  FFMA R13, R13, R11, R12 ;  /* 0x0000000b0d0d7223 */ /* 0x000fe4000000000c */
[----:B------:R-:W-:-:S06]  /*0e90*/  IMAD.MOV.U32 R11, RZ, RZ, 0x0 ;  /* 0x00000000ff0b7424 */ /* 0x000fcc00078e00ff */
[----:B------:R-:W-:Y:S05]  /*0ea0*/  RET.REL.NODEC R10 `(FinishLine) ;  /* 0xfffff1500a007950 */ /* 0x000fea0003c3ffff */
.L_x_14:
[----:B------:R-:W-:Y:S01]  /*0eb0*/  IMAD.MOV.U32 R13, RZ, RZ, R14 ;  /* 0x000000ffff0d7224 */ /* 0x000fe200078e000e */
[----:B------:R-:W-:Y:S01]  /*0ec0*/  MOV R17, 0xef0 ;  /* 0x00000ef000117802 */ /* 0x000fe20000000f00 */
[----:B------:R-:W-:-:S08]  /*0ed0*/  IMAD.MOV.U32 R14, RZ, RZ, R0 ;  /* 0x000000ffff0e7224 */ /* 0x000fd000078e0000 */
[----:B------:R-:W-:Y:S05]  /*0ee0*/  CALL.REL.NOINC `($FinishLine$__cuda_sm3x_div_rn_noftz_f32_slowpath) ;  /* 0x0000003000007944 */ /* 0x000fea0003c00000 */
[----:B------:R-:W-:Y:S02]  /*0ef0*/  IMAD.MOV.U32 R10, RZ, RZ, R8 ;  /* 0x000000ffff0a7224 */ /* 0x000fe400078e0008 */
[----:B------:R-:W-:-:S06]  /*0f00*/  IMAD.MOV.U32 R11, RZ, RZ, 0x0 ;  /* 0x00000000ff0b7424 */ /* 0x000fcc00078e00ff */
[----:B------:R-:W-:Y:S05]  /*0f10*/  RET.REL.NODEC R10 `(FinishLine) ;  /* 0xfffff0e00a007950 */ /* 0x000fea0003c3ffff */
        .weak           $FinishLine$__cuda_sm3x_div_rn_noftz_f32_slowpath
        .type           $FinishLine$__cuda_sm3x_div_rn_noftz_f32_slowpath,@function
        .size           $FinishLine$__cuda_sm3x_div_rn_noftz_f32_slowpath,(.L_x_42 - $FinishLine$__cuda_sm3x_div_rn_noftz_f32_slowpath)
$FinishLine$__cuda_sm3x_div_rn_noftz_f32_slowpath:
[--C-:B------:R-:W-:Y:S02]  /*0f20*/  SHF.R.U32.HI R11, RZ, 0x17, R14.reuse ;  /* 0x00000017ff0b7819 */ /* 0x100fe4000001160e */
[--C-:B------:R-:W-:Y:S02]  /*0f30*/  SHF.R.U32.HI R10, RZ, 0x17, R13.reuse ;  /* 0x00000017ff0a7819 */ /* 0x100fe4000001160d */
[----:B------:R-:W-:Y:S01]  /*0f40*/  LOP3.LUT R18, R11, 0xff, RZ, 0xc0, !PT ;  /* 0x000000ff0b127812 */ /* 0x000fe200078ec0ff */
[----:B------:R-:W-:Y:S01]  /*0f50*/  IMAD.MOV.U32 R11, RZ, RZ, R14 ;  /* 0x000000ffff0b7224 */ /* 0x000fe200078e000e */
[----:B------:R-:W-:Y:S01]  /*0f60*/  LOP3.LUT R16, R10, 0xff, RZ, 0xc0, !PT ;  /* 0x000000ff0a107812 */ /* 0x000fe200078ec0ff */
[----:B------:R-:W-:Y:S01]  /*0f70*/  IMAD.MOV.U32 R10, RZ, RZ, R13 ;  /* 0x000000ffff0a7224 */ /* 0x000fe200078e000d */
[----:B------:R-:W-:Y:S02]  /*0f80*/  IADD3 R19, R18, -0x1, RZ ;  /* 0xffffffff12137810 */ /* 0x000fe40007ffe0ff */
[----:B------:R-:W-:-:S02]  /*0f90*/  IADD3 R15, R16, -0x1, RZ ;  /* 0xffffffff100f7810 */ /* 0x000fc40007ffe0ff */
[----:B------:R-:W-:-:S04]  /*0fa0*/  ISETP.GT.U32.AND P0, PT, R19, 0xfd, PT ;  /* 0x000000fd1300780c */ /* 0x000fc80003f04070 */
[----:B------:R-:W-:-:S12]  /*0fb0*/  ISETP.GT.U32.OR P0, PT, R15, 0xfd, P0 ;  /* 0x000000fd0f00780c */ /* 0x000fd80000704470 */
[----:B------:R-:W-:Y:S01]  /*0fc0*/  @!P0 IMAD.MOV.U32 R12, RZ, RZ, RZ ;  /* 0x000000ffff0c8224 */ /* 0x000fe200078e00ff */
[----:B------:R-:W-:Y:S07]  /*0fd0*/  @!P0 BRA `(.L_x_15) ;  /* 0x0000017000008947 */ /* 0x000fee0003800000 */
[----:B------:R-:W-:Y:S02]  /*0fe0*/  FSETP.GTU.FTZ.AND P0, PT, |R13|, +INF , PT ;  /* 0x7f8000000d00780b */ /* 0x000fe40003f1c200 */
[----:B------:R-:W-:-:S04]  /*0ff0*/  FSETP.GTU.FTZ.AND P1, PT, |R14|, +INF , PT ;  /* 0x7f8000000e00780b */ /* 0x000fc80003f3c200 */
[----:B------:R-:W-:-:S12]  /*1000*/  PLOP3.LUT P0, PT, P0, P1, PT, 0xa8, 0x0 ;  /* 0x000000000000781c */ /* 0x000fd80000703570 */
[----:B------:R-:W-:Y:S05]  /*1010*/  @P0 BRA `(.L_x_16) ;  /* 0x0000059000000947 */ /* 0x000fea0003800000 */
[----:B------:R-:W-:-:S12]  /*1020*/  LOP3.LUT P0, RZ, R11, 0x7fffffff, R10, 0xc8, !PT ;  /* 0x7fffffff0bff7812 */ /* 0x000fd8000780c80a */
[----:B------:R-:W-:Y:S05]  /*1030*/  @!P0 BRA `(.L_x_17) ;  /* 0x0000053000008947 */ /* 0x000fea0003800000 */
[C---:B------:R-:W-:Y:S02]  /*1040*/  FSETP.NEU.FTZ.AND P2, PT, |R13|.reuse, +INF , PT ;  /* 0x7f8000000d00780b */ /* 0x040fe40003f5d200 */
[----:B------:R-:W-:Y:S02]  /*1050*/  FSETP.NEU.FTZ.AND P1, PT, |R14|, +INF , PT ;  /* 0x7f8000000e00780b */ /* 0x000fe40003f3d200 */
[----:B------:R-:W-:-:S10]  /*1060*/  FSETP.NEU.FTZ.AND P0, PT, |R13|, +INF , PT ;  /* 0x7f8000000d00780b */ /* 0x000fd40003f1d200 */
[----:B------:R-:W-:Y:S05]  /*1070*/  @!P1 BRA !P2, `(.L_x_17) ;  /* 0x000004f000009947 */ /* 0x000fea0005000000 */
[----:B------:R-:W-:-:S04]  /*1080*/  LOP3.LUT P2, RZ, R10, 0x7fffffff, RZ, 0xc0, !PT ;  /* 0x7fffffff0aff7812 */ /* 0x000fc8000784c0ff */
[----:B------:R-:W-:-:S12]  /*1090*/  PLOP3.LUT P1, PT, P1, P2, PT, 0x2a, 0x0 ;  /* 0x000000000000781c */ /* 0x000fd80000f24572 */
[----:B------:R-:W-:Y:S05]  /*10a0*/  @P1 BRA `(.L_x_18) ;  /* 0x0000048000001947 */ /* 0x000fea0003800000 */
[----:B------:R-:W-:-:S04]  /*10b0*/  LOP3.LUT P1, RZ, R11, 0x7fffffff, RZ, 0xc0, !PT ;  /* 0x7fffffff0bff7812 */ /* 0x000fc8000782c0ff */
[----:B------:R-:W-:-:S12]  /*10c0*/  PLOP3.LUT P0, PT, P0, P1, PT, 0x2a, 0x0 ;  /* 0x000000000000781c */ /* 0x000fd80000702572 */
[----:B------:R-:W-:Y:S05]  /*10d0*/  @P0 BRA `(.L_x_19) ;  /* 0x0000040000000947 */ /* 0x000fea0003800000 */
[----:B------:R-:W-:Y:S02]  /*10e0*/  ISETP.GE.AND P0, PT, R15, RZ, PT ;  /* 0x000000ff0f00720c */ /* 0x000fe40003f06270 */
[----:B------:R-:W-:-:S10]  /*10f0*/  ISETP.GE.AND P1, PT, R19, RZ, PT ;  /* 0x000000ff1300720c */ /* 0x000fd40003f26270 */
[----:B------:R-:W-:Y:S02]  /*1100*/  @P0 IMAD.MOV.U32 R12, RZ, RZ, RZ ;  /* 0x000000ffff0c0224 */ /* 0x000fe400078e00ff */
[----:B------:R-:W-:Y:S02]  /*1110*/  @!P0 IMAD.MOV.U32 R12, RZ, RZ, -0x40 ;  /* 0xffffffc0ff0c8424 */ /* 0x000fe400078e00ff */
[----:B------:R-:W-:Y:S02]  /*1120*/  @!P0 FFMA R10, R13, 1.84467440737095516160e+19, RZ ;  /* 0x5f8000000d0a8823 */ /* 0x000fe400000000ff */
[----:B------:R-:W-:Y:S01]  /*1130*/  @!P1 FFMA R11, R14, 1.84467440737095516160e+19, RZ ;  /* 0x5f8000000e0b9823 */ /* 0x000fe200000000ff */
[----:B------:R-:W-:-:S08]  /*1140*/  @!P1 IADD3 R12, R12, 0x40, RZ ;  /* 0x000000400c0c9810 */ /* 0x000fd00007ffe0ff */
.L_x_15:
[----:B------:R-:W-:-:S05]  /*1150*/  LEA R14, R18, 0xc0800000, 0x17 ;  /* 0xc0800000120e7811 */ /* 0x000fca00078eb8ff */
[----:B------:R-:W-:Y:S01]  /*1160*/  IMAD.IADD R14, R11, 0x1, -R14 ;  /* 0x000000010b0e7824 */ /* 0x000fe200078e0a0e */
[----:B------:R-:W-:-:S03]  /*1170*/  IADD3 R11, R16, -0x7f, RZ ;  /* 0xffffff81100b7810 */ /* 0x000fc60007ffe0ff */
[----:B------:R-:W-:Y:S02]  /*1180*/  FADD.FTZ R15, -R14, -RZ ;  /* 0x800000ff0e0f7221 */ /* 0x000fe40000010100 */
[----:B------:R-:W0:Y:S01]  /*1190*/  MUFU.RCP R13, R14 ;  /* 0x0000000e000d7308 */ /* 0x000e220000001000 */
[C---:B------:R-:W-:Y:S01]  /*11a0*/  IMAD R10, R11.reuse, -0x800000, R10 ;  /* 0xff8000000b0a7824 */ /* 0x040fe200078e020a */
[----:B------:R-:W-:-:S05]  /*11b0*/  IADD3 R11, R11, 0x7f, -R18 ;  /* 0x0000007f0b0b7810 */ /* 0x000fca0007ffe812 */
[----:B------:R-:W-:Y:S02]  /*11c0*/  IMAD.IADD R11, R11, 0x1, R12 ;  /* 0x000000010b0b7824 */ /* 0x000fe400078e020c */
[----:B0-----:R-:W-:-:S04]  /*11d0*/  FFMA R16, R13, R15, 1 ;  /* 0x3f8000000d107423 */ /* 0x001fc8000000000f */
[----:B------:R-:W-:-:S04]  /*11e0*/  FFMA R19, R13, R16, R13 ;  /* 0x000000100d137223 */ /* 0x000fc8000000000d */
[----:B------:R-:W-:-:S04]  /*11f0*/  FFMA R13, R10, R19, RZ ;  /* 0x000000130a0d7223 */ /* 0x000fc800000000ff */
[----:B------:R-:W-:-:S04]  /*1200*/  FFMA R16, R15, R13, R10 ;  /* 0x0000000d0f107223 */ /* 0x000fc8000000000a */
[----:B------:R-:W-:-:S04]  /*1210*/  FFMA R16, R19, R16, R13 ;  /* 0x0000001013107223 */ /* 0x000fc8000000000d */
[----:B------:R-:W-:-:S04]  /*1220*/  FFMA R15, R15, R16, R10 ;  /* 0x000000100f0f7223 */ /* 0x000fc8000000000a */
[----:B------:R-:W-:-:S05]  /*1230*/  FFMA R13, R19, R15, R16 ;  /* 0x0000000f130d7223 */ /* 0x000fca0000000010 */
[----:B------:R-:W-:-:S04]  /*1240*/  SHF.R.U32.HI R10, RZ, 0x17, R13 ;  /* 0x00000017ff0a7819 */ /* 0x000fc8000001160d */
[----:B------:R-:W-:-:S05]  /*1250*/  LOP3.LUT R10, R10, 0xff, RZ, 0xc0, !PT ;  /* 0x000000ff0a0a7812 */ /* 0x000fca00078ec0ff */
[----:B------:R-:W-:-:S05]  /*1260*/  IMAD.IADD R14, R10, 0x1, R11 ;  /* 0x000000010a0e7824 */ /* 0x000fca00078e020b */
[----:B------:R-:W-:-:S04]  /*1270*/  IADD3 R10, R14, -0x1, RZ ;  /* 0xffffffff0e0a7810 */ /* 0x000fc80007ffe0ff */
[----:B------:R-:W-:-:S12]  /*1280*/  ISETP.GE.U32.AND P0, PT, R10, 0xfe, PT ;  /* 0x000000fe0a00780c */ /* 0x000fd80003f06070 */
[----:B------:R-:W-:Y:S05]  /*1290*/  @!P0 BRA `(.L_x_20) ;  /* 0x0000020000008947 */ /* 0x000fea0003800000 */
[----:B------:R-:W-:-:S12]  /*12a0*/  ISETP.GT.AND P0, PT, R14, 0xfe, PT ;  /* 0x000000fe0e00780c */ /* 0x000fd80003f04270 */
[----:B------:R-:W-:Y:S05]  /*12b0*/  @P0 BRA `(.L_x_21) ;  /* 0x000001b000000947 */ /* 0x000fea0003800000 */
[----:B------:R-:W-:-:S12]  /*12c0*/  ISETP.GE.AND P0, PT, R14, 0x1, PT ;  /* 0x000000010e00780c */ /* 0x000fd80003f06270 */
[----:B------:R-:W-:Y:S05]  /*12d0*/  @P0 BRA `(.L_x_22) ;  /* 0x000001d000000947 */ /* 0x000fea0003800000 */
[----:B------:R-:W-:Y:S02]  /*12e0*/  ISETP.GE.AND P0, PT, R14, -0x18, PT ;  /* 0xffffffe80e00780c */ /* 0x000fe40003f06270 */
[----:B------:R-:W-:-:S10]  /*12f0*/  LOP3.LUT R13, R13, 0x80000000, RZ, 0xc0, !PT ;  /* 0x800000000d0d7812 */ /* 0x000fd400078ec0ff */
[----:B------:R-:W-:Y:S05]  /*1300*/  @!P0 BRA `(.L_x_22) ;  /* 0x000001a000008947 */ /* 0x000fea0003800000 */
[CCC-:B------:R-:W-:Y:S01]  /*1310*/  FFMA.RZ R10, R19.reuse, R15.reuse, R16.reuse ;  /* 0x0000000f130a7223 */ /* 0x1c0fe2000000c010 */
[C---:B------:R-:W-:Y:S01]  /*1320*/  ISETP.NE.AND P2, PT, R14.reuse, RZ, PT ;  /* 0x000000ff0e00720c */ /* 0x040fe20003f45270 */
[CCC-:B------:R-:W-:Y:S01]  /*1330*/  FFMA.RM R11, R19.reuse, R15.reuse, R16.reuse ;  /* 0x0000000f130b7223 */ /* 0x1c0fe20000004010 */
[----:B------:R-:W-:Y:S02]  /*1340*/  ISETP.NE.AND P1, PT, R14, RZ, PT ;  /* 0x000000ff0e00720c */ /* 0x000fe40003f25270 */
[----:B------:R-:W-:Y:S01]  /*1350*/  LOP3.LUT R12, R10, 0x7fffff, RZ, 0xc0, !PT ;  /* 0x007fffff0a0c7812 */ /* 0x000fe200078ec0ff */
[----:B------:R-:W-:Y:S01]  /*1360*/  FFMA.RP R10, R19, R15, R16 ;  /* 0x0000000f130a7223 */ /* 0x000fe20000008010 */
[----:B------:R-:W-:Y:S01]  /*1370*/  IADD3 R15, R14, 0x20, RZ ;  /* 0x000000200e0f7810 */ /* 0x000fe20007ffe0ff */
[----:B------:R-:W-:Y:S01]  /*1380*/  IMAD.MOV R14, RZ, RZ, -R14 ;  /* 0x000000ffff0e7224 */ /* 0x000fe200078e0a0e */
[----:B------:R-:W-:Y:S02]  /*1390*/  LOP3.LUT R12, R12, 0x800000, RZ, 0xfc, !PT ;  /* 0x008000000c0c7812 */ /* 0x000fe400078efcff */
[----:B------:R-:W-:-:S02]  /*13a0*/  FSETP.NEU.FTZ.AND P0, PT, R10, R11, PT ;  /* 0x0000000b0a00720b */ /* 0x000fc40003f1d000 */
[----:B------:R-:W-:Y:S02]  /*13b0*/  SHF.L.U32 R15, R12, R15, RZ ;  /* 0x0000000f0c0f7219 */ /* 0x000fe400000006ff */
[----:B------:R-:W-:Y:S02]  /*13c0*/  SEL R11, R14, RZ, P2 ;  /* 0x000000ff0e0b7207 */ /* 0x000fe40001000000 */
[----:B------:R-:W-:Y:S02]  /*13d0*/  ISETP.NE.AND P1, PT, R15, RZ, P1 ;  /* 0x000000ff0f00720c */ /* 0x000fe40000f25270 */
[----:B------:R-:W-:Y:S02]  /*13e0*/  SHF.R.U32.HI R11, RZ, R11, R12 ;  /* 0x0000000bff0b7219 */ /* 0x000fe4000001160c */
[----:B------:R-:W-:Y:S02]  /*13f0*/  PLOP3.LUT P0, PT, P0, P1, PT, 0xa8, 0x0 ;  /* 0x000000000000781c */ /* 0x000fe40000703570 */
[----:B------:R-:W-:-:S02]  /*1400*/  SHF.R.U32.HI R15, RZ, 0x1, R11 ;  /* 0x00000001ff0f7819 */ /* 0x000fc4000001160b */
[----:B------:R-:W-:-:S04]  /*1410*/  SEL R10, RZ, 0x1, !P0 ;  /* 0x00000001ff0a7807 */ /* 0x000fc80004000000 */
[----:B------:R-:W-:-:S04]  /*1420*/  LOP3.LUT R10, R10, 0x1, R15, 0xf8, !PT ;  /* 0x000000010a0a7812 */ /* 0x000fc800078ef80f */
[----:B------:R-:W-:-:S05]  /*1430*/  LOP3.LUT R10, R10, R11, RZ, 0xc0, !PT ;  /* 0x0000000b0a0a7212 */ /* 0x000fca00078ec0ff */
[----:B------:R-:W-:-:S05]  /*1440*/  IMAD.IADD R10, R15, 0x1, R10 ;  /* 0x000000010f0a7824 */ /* 0x000fca00078e020a */
[----:B------:R-:W-:Y:S01]  /*1450*/  LOP3.LUT R13, R10, R13, RZ, 0xfc, !PT ;  /* 0x0000000d0a0d7212 */ /* 0x000fe200078efcff */
[----:B------:R-:W-:Y:S07]  /*1460*/  BRA `(.L_x_22) ;  /* 0x0000004000007947 */ /* 0x000fee0003800000 */
.L_x_21:
[----:B------:R-:W-:-:S04]  /*1470*/  LOP3.LUT R13, R13, 0x80000000, RZ, 0xc0, !PT ;  /* 0x800000000d0d7812 */ /* 0x000fc800078ec0ff */
[----:B------:R-:W-:Y:S01]  /*1480*/  LOP3.LUT R13, R13, 0x7f800000, RZ, 0xfc, !PT ;  /* 0x7f8000000d0d7812 */ /* 0x000fe200078efcff */
[----:B------:R-:W-:Y:S07]  /*1490*/  BRA `(.L_x_22) ;  /* 0x0000001000007947 */ /* 0x000fee0003800000 */
.L_x_20:
[----:B------:R-:W-:-:S08]  /*14a0*/  IMAD R13, R11, 0x800000, R13 ;  /* 0x008000000b0d7824 */ /* 0x000fd000078e020d */
.L_x_22:
[----:B------:R-:W-:Y:S02]  /*14b0*/  IMAD.MOV.U32 R10, RZ, RZ, R17 ;  /* 0x000000ffff0a7224 */ /* 0x000fe400078e0011 */
[----:B------:R-:W-:-:S06]  /*14c0*/  IMAD.MOV.U32 R11, RZ, RZ, 0x0 ;  /* 0x00000000ff0b7424 */ /* 0x000fcc00078e00ff */
[----:B------:R-:W-:Y:S05]  /*14d0*/  RET.REL.NODEC R10 `(FinishLine) ;  /* 0xffffeb200a007950 */ /* 0x000fea0003c3ffff */
.L_x_19:
[----:B------:R-:W-:Y:S01]  /*14e0*/  LOP3.LUT R10, R11, 0x80000000, R10, 0x48, !PT ;  /* 0x800000000b0a7812 */ /* 0x000fe200078e480a */
[----:B------:R-:W-:-:S03]  /*14f0*/  IMAD.MOV.U32 R11, RZ, RZ, 0x0 ;  /* 0x00000000ff0b7424 */ /* 0x000fc600078e00ff */
[----:B------:R-:W-:Y:S01]  /*1500*/  LOP3.LUT R13, R10, 0x7f800000, RZ, 0xfc, !PT ;  /* 0x7f8000000a0d7812 */ /* 0x000fe200078efcff */
[----:B------:R-:W-:-:S06]  /*1510*/  IMAD.MOV.U32 R10, RZ, RZ, R17 ;  /* 0x000000ffff0a7224 */ /* 0x000fcc00078e0011 */
[----:B------:R-:W-:Y:S05]  /*1520*/  RET.REL.NODEC R10 `(FinishLine) ;  /* 0xffffead00a007950 */ /* 0x000fea0003c3ffff */
.L_x_18:
[----:B------:R-:W-:Y:S01]  /*1530*/  LOP3.LUT R13, R11, 0x80000000, R10, 0x48, !PT ;  /* 0x800000000b0d7812 */ /* 0x000fe200078e480a */
[----:B------:R-:W-:Y:S02]  /*1540*/  IMAD.MOV.U32 R10, RZ, RZ, R17 ;  /* 0x000000ffff0a7224 */ /* 0x000fe400078e0011 */
[----:B------:R-:W-:-:S06]  /*1550*/  IMAD.MOV.U32 R11, RZ, RZ, 0x0 ;  /* 0x00000000ff0b7424 */ /* 0x000fcc00078e00ff */
[----:B------:R-:W-:Y:S05]  /*1560*/  RET.REL.NODEC R10 `(FinishLine) ;  /* 0xffffea900a007950 */ /* 0x000fea0003c3ffff */
.L_x_17:
[----:B------:R-:W-:Y:S02]  /*1570*/  IMAD.MOV.U32 R10, RZ, RZ, R17 ;  /* 0x000000ffff0a7224 */ /* 0x000fe400078e0011 */
[----:B------:R-:W-:Y:S02]  /*1580*/  IMAD.MOV.U32 R11, RZ, RZ, 0x0 ;  /* 0x00000000ff0b7424 */ /* 0x000fe400078e00ff */
[----:B------:R-:W-:-:S04]  /*1590*/  IMAD.MOV.U32 R13, RZ, RZ, 0x7fffffff ;  /* 0x7fffffffff0d7424 */ /* 0x000fc800078e00ff */
[----:B------:R-:W-:Y:S05]  /*15a0*/  RET.REL.NODEC R10 `(FinishLine) ;  /* 0xffffea500a007950 */ /* 0x000fea0003c3ffff */
.L_x_16:
[----:B------:R-:W-:Y:S02]  /*15b0*/  IMAD.MOV.U32 R10, RZ, RZ, R17 ;  /* 0x000000ffff0a7224 */ /* 0x000fe400078e0011 */
[----:B------:R-:W-:Y:S02]  /*15c0*/  IMAD.MOV.U32 R11, RZ, RZ, 0x0 ;  /* 0x00000000ff0b7424 */ /* 0x000fe400078e00ff */
[----:B------:R-:W-:-:S04]  /*15d0*/  FADD.FTZ R13, R13, R14 ;  /* 0x0000000e0d0d7221 */ /* 0x000fc80000010000 */
[----:B------:R-:W-:Y:S05]  /*15e0*/  RET.REL.NODEC R10 `(FinishLine) ;  /* 0xffffea100a007950 */ /* 0x000fea0003c3ffff */
.L_x_23:
[----:B------:R-:W-:-:S00]  /*15f0*/  BRA `(.L_x_23) ;  /* 0xfffffff000007947 */ /* 0x000fc0000383ffff */
.L_x_42:


//--------------------- .text.FinishLine2         --------------------------
	.section	.text.FinishLine2,"ax",@progbits
	.sectioninfo	@"SHI_REGISTERS=16"
	.align	128
        .global         FinishLine2
        .type           FinishLine2,@function
        .size           FinishLine2,(.L_x_44 - FinishLine2)
        .other          FinishLine2,@"STO_CUDA_ENTRY STV_DEFAULT"
FinishLine2:
.text.FinishLine2:
[----:B------:R-:W-:-:S08]  /*0000*/  IMAD.MOV.U32 R1, RZ, RZ, c[0x0][0x28] ;  /* 0x00000a00ff017624 */ /* 0x000fd000078e00ff */
[----:B------:R-:W0:Y:S04]  /*0010*/  S2R R0, SR_CTAID.X ;  /* 0x0000000000007919 */ /* 0x000e280000002500 */
[----:B------:R-:W0:Y:S04]  /*0020*/  S2R R3, SR_TID.X ;  /* 0x0000000000037919 */ /* 0x000e280000002100 */
[----:B------:R-:W1:Y:S01]  /*0030*/  S2R R2, SR_TID.Y ;  /* 0x0000000000027919 */ /* 0x000e620000002200 */
[----:B0-----:R-:W-:-:S03]  /*0040*/  IMAD R0, R0, c[0x0][0x0], R3 ;  /* 0x0000000000007a24 */ /* 0x001fc600078e0203 */
[----:B------:R-:W1:Y:S02]  /*0050*/  S2R R3, SR_CTAID.Y ;  /* 0x0000000000037919 */ /* 0x000e640000002600 */
[----:B------:R-:W-:-:S12]  /*0060*/  ISETP.GE.U32.AND P0, PT, R0, c[0x0][0x168], PT ;  /* 0x00005a0000007a0c */ /* 0x000fd80003f06070 */
[----:B------:R-:W0:Y:S01]  /*0070*/  @!P0 I2F R4, R0 ;  /* 0x0000000000048306 */ /* 0x000e220000201400 */
[----:B-1----:R-:W-:Y:S01]  /*0080*/  IMAD R3, R3, c[0x0][0x4], R2 ;  /* 0x0000010003037a24 */ /* 0x002fe200078e0202 */
[----:B0-----:R-:W-:-:S04]  /*0090*/  FSETP.LT.OR P0, PT, R4, c[0x0][0x174], P0 ;  /* 0x00005d0004007a0b */ /* 0x001fc80000701400 */
[----:B------:R-:W-:-:S04]  /*00a0*/  ISETP.LT.OR P0, PT, R3, c[0x0][0x178], P0 ;  /* 0x00005e0003007a0c */ /* 0x000fc80000701670 */
[----:B------:R-:W-:-:S12]  /*00b0*/  ISETP.GT.OR P0, PT, R3, c[0x0][0x17c], P0 ;  /* 0x00005f0003007a0c */ /* 0x000fd80000704670 */
[----:B------:R-:W-:Y:S05]  /*00c0*/  @P0 EXIT ;  /* 0x000000000000094d */ /* 0x000fea0003800000 */
[----:B------:R0:W1:Y:S01]  /*00d0*/  I2F R4, R3 ;  /* 0x0000000300047306 */ /* 0x0000620000201400 */
[----:B------:R-:W2:Y:S01]  /*00e0*/  I2F.U32 R5, c[0x0][0x16c] ;  /* 0x00005b0000057b06 */ /* 0x000ea20000201000 */
[----:B------:R-:W-:Y:S01]  /*00f0*/  BSSY B1, `(.L_x_24) ;  /* 0x0000003000017945 */ /* 0x000fe20003800000 */
[----:B------:R-:W-:-:S08]  /*0100*/  MOV R2, 0x120 ;  /* 0x0000012000027802 */ /* 0x000fd00000000f00 */
[----:B012---:R-:W-:Y:S05]  /*0110*/  CALL.REL.NOINC `($FinishLine2$__cuda_sm3x_div_rn_noftz_f32) ;  /* 0x000001e000007944 */ /* 0x007fea0003c00000 */
[----:B------:R-:W-:Y:S05]  /*0120*/  BSYNC B1 ;  /* 0x0000000000017941 */ /* 0x000fea0003800000 */
.L_x_24:
        /* <DEDUP_REMOVED lines=8> */
[----:B------:R-:W-:-:S04]  /*01b0*/  IMAD R3, R3, c[0x0][0x168], R0 ;  /* 0x00005a0003037a24 */ /* 0x000fc800078e0200 */
[----:B------:R-:W-:Y:S01]  /*01c0*/  IMAD.WIDE.U32 R2, R3, R9, c[0x0][0x160] ;  /* 0x0000580003027625 */ /* 0x000fe200078e0009 */
[--C-:B--2---:R-:W-:Y:S02]  /*01d0*/  SHF.R.U32.HI R7, RZ, 0x8, R4.reuse ;  /* 0x00000008ff077819 */ /* 0x104fe40000011604 */
[----:B------:R-:W-:Y:S02]  /*01e0*/  LOP3.LUT R6, R4, 0xff, RZ, 0xc0, !PT ;  /* 0x000000ff04067812 */ /* 0x000fe400078ec0ff */
[----:B------:R-:W-:Y:S02]  /*01f0*/  SHF.R.U32.HI R10, RZ, 0x10, R4 ;  /* 0x00000010ff0a7819 */ /* 0x000fe40000011604 */
[----:B------:R-:W-:Y:S02]  /*0200*/  SGXT.U32 R7, R7, 0x8 ;  /* 0x000000080707781a */ /* 0x000fe40000000000 */
[----:B------:R-:W-:Y:S02]  /*0210*/  IADD3 R8, R6, -0x64, RZ ;  /* 0xffffff9c06087810 */ /* 0x000fe40007ffe0ff */
[----:B------:R-:W-:-:S02]  /*0220*/  SGXT.U32 R6, R10, 0x8 ;  /* 0x000000080a06781a */ /* 0x000fc40000000000 */
[----:B------:R-:W-:Y:S01]  /*0230*/  IADD3 R7, R7, -0x49, RZ ;  /* 0xffffffb707077810 */ /* 0x000fe20007ffe0ff */
[----:B------:R-:W-:Y:S01]  /*0240*/  IMAD R8, R8, R8, RZ ;  /* 0x0000000808087224 */ /* 0x000fe200078e02ff */
[----:B------:R-:W-:-:S03]  /*0250*/  IADD3 R6, R6, -0xb4, RZ ;  /* 0xffffff4c06067810 */ /* 0x000fc60007ffe0ff */
[----:B------:R-:W-:-:S04]  /*0260*/  IMAD R7, R7, R7, R8 ;  /* 0x0000000707077224 */ /* 0x000fc800078e0208 */
[----:B------:R-:W-:-:S06]  /*0270*/  IMAD R7, R6, R6, R7 ;  /* 0x0000000606077224 */ /* 0x000fcc00078e0207 */
[----:B------:R-:W0:Y:S02]  /*0280*/  I2F R7, R7 ;  /* 0x0000000700077306 */ /* 0x000e240000201400 */
[----:B0-----:R-:W-:-:S12]  /*0290*/  FSETP.GEU.AND P0, PT, R7, 2000, PT ;  /* 0x44fa00000700780b */ /* 0x001fd80003f0e000 */
[----:B------:R-:W-:-:S08]  /*02a0*/  @P0 IMAD.MOV.U32 R5, RZ, RZ, -0x1 ;  /* 0xffffffffff050424 */ /* 0x000fd000078e00ff */
[----:B------:R0:W-:Y:S01]  /*02b0*/  @P0 STG.E.SYS [R2], R5 ;  /* 0x0000000502000386 */ /* 0x0001e2000010e900 */
[----:B------:R-:W-:Y:S05]  /*02c0*/  @P0 EXIT ;  /* 0x000000000000094d */ /* 0x000fea0003800000 */
[----:B0-----:R-:W-:-:S08]  /*02d0*/  IMAD.MOV.U32 R5, RZ, RZ, -0x1000000 ;  /* 0xff000000ff057424 */ /* 0x001fd000078e00ff */
[----:B------:R-:W-:Y:S01]  /*02e0*/  STG.E.SYS [R2], R5 ;  /* 0x0000000502007386 */ /* 0x000fe2000010e900 */
[----:B------:R-:W-:Y:S05]  /*02f0*/  EXIT ;  /* 0x000000000000794d */ /* 0x000fea0003800000 */
        .weak           $FinishLine2$__cuda_sm3x_div_rn_noftz_f32
        .type           $FinishLine2$__cuda_sm3x_div_rn_noftz_f32,@function
        .size           $FinishLine2$__cuda_sm3x_div_rn_noftz_f32,($FinishLine2$__cuda_sm3x_div_rn_noftz_f32_slowpath - $FinishLine2$__cuda_sm3x_div_rn_noftz_f32)
$FinishLine2$__cuda_sm3x_div_rn_noftz_f32:
[----:B------:R-:W0:Y:S02]  /*0300*/  FCHK P0, R4, R5 ;  /* 0x0000000504007302 */ /* 0x000e240000000000 */
[----:B0-----:R-:W-:Y:S05]  /*0310*/  @P0 BRA `(.L_x_25) ;  /* 0x000000c000000947 */ /* 0x001fea0003800000 */
[----:B------:R0:W1:Y:S01]  /*0320*/  MUFU.RCP R6, R5 ;  /* 0x0000000500067308 */ /* 0x0000620000001000 */
[----:B------:R-:W-:Y:S02]  /*0330*/  FADD.FTZ R7, -R5, -RZ ;  /* 0x800000ff05077221 */ /* 0x000fe40000010100 */
[----:B0-----:R-:W-:Y:S02]  /*0340*/  IMAD.MOV.U32 R5, RZ, RZ, 0x0 ;  /* 0x00000000ff057424 */ /* 0x001fe400078e00ff */
[----:B-1----:R-:W-:-:S04]  /*0350*/  FFMA R9, R6, R7, 1 ;  /* 0x3f80000006097423 */ /* 0x002fc80000000007 */
[----:B------:R-:W-:-:S04]  /*0360*/  FFMA R9, R6, R9, R6 ;  /* 0x0000000906097223 */ /* 0x000fc80000000006 */
[----:B------:R-:W-:-:S04]  /*0370*/  FFMA R6, R4, R9, RZ ;  /* 0x0000000904067223 */ /* 0x000fc800000000ff */
[----:B------:R-:W-:-:S04]  /*0380*/  FFMA R8, R7, R6, R4 ;  /* 0x0000000607087223 */ /* 0x000fc80000000004 */
[----:B------:R-:W-:-:S04]  /*0390*/  FFMA R8, R9, R8, R6 ;  /* 0x0000000809087223 */ /* 0x000fc80000000006 */
[----:B------:R-:W-:-:S04]  /*03a0*/  FFMA R4, R7, R8, R4 ;  /* 0x0000000807047223 */ /* 0x000fc80000000004 */
[----:B------:R-:W-:Y:S02]  /*03b0*/  FFMA R6, R9, R4, R8 ;  /* 0x0000000409067223 */ /* 0x000fe40000000008 */
[----:B------:R-:W-:-:S08]  /*03c0*/  IMAD.MOV.U32 R4, RZ, RZ, R2 ;  /* 0x000000ffff047224 */ /* 0x000fd000078e0002 */
[----:B------:R-:W-:Y:S05]  /*03d0*/  RET.REL.NODEC R4 `(FinishLine2) ;  /* 0xfffffc2004007950 */ /* 0x000fea0003c3ffff */
.L_x_25:
[----:B------:R-:W-:Y:S01]  /*03e0*/  BSSY B0, `(.L_x_26) ;  /* 0x0000005000007945 */ /* 0x000fe20003800000 */
[----:B------:R-:W-:Y:S01]  /*03f0*/  IMAD.MOV.U32 R6, RZ, RZ, R4 ;  /* 0x000000ffff067224 */ /* 0x000fe200078e0004 */
[----:B------:R-:W-:Y:S01]  /*0400*/  MOV R11, 0x430 ;  /* 0x00000430000b7802 */ /* 0x000fe20000000f00 */
[----:B------:R-:W-:-:S08]  /*0410*/  IMAD.MOV.U32 R7, RZ, RZ, R5 ;  /* 0x000000ffff077224 */ /* 0x000fd000078e0005 */
[----:B------:R-:W-:Y:S05]  /*0420*/  CALL.REL.NOINC `($FinishLine2$__cuda_sm3x_div_rn_noftz_f32_slowpath) ;  /* 0x0000004000007944 */ /* 0x000fea0003c00000 */
[----:B------:R-:W-:Y:S05]  /*0430*/  BSYNC B0 ;  /* 0x0000000000007941 */ /* 0x000fea0003800000 */
.L_x_26:
[----:B------:R-:W-:Y:S02]  /*0440*/  IMAD.MOV.U32 R4, RZ, RZ, R2 ;  /* 0x000000ffff047224 */ /* 0x000fe400078e0002 */
[----:B------:R-:W-:-:S06]  /*0450*/  IMAD.MOV.U32 R5, RZ, RZ, 0x0 ;  /* 0x00000000ff057424 */ /* 0x000fcc00078e00ff */
[----:B------:R-:W-:Y:S05]  /*0460*/  RET.REL.NODEC R4 `(FinishLine2) ;  /* 0xfffffb9004007950 */ /* 0x000fea0003c3ffff */
        .weak           $FinishLine2$__cuda_sm3x_div_rn_noftz_f32_slowpath
        .type           $FinishLine2$__cuda_sm3x_div_rn_noftz_f32_slowpath,@function
        .size           $FinishLine2$__cuda_sm3x_div_rn_noftz_f32_slowpath,(.L_x_44 - $FinishLine2$__cuda_sm3x_div_rn_noftz_f32_slowpath)
$FinishLine2$__cuda_sm3x_div_rn_noftz_f32_slowpath:
[----:B------:R-:W-:Y:S01]  /*0470*/  SHF.R.U32.HI R5, RZ, 0x17, R7 ;  /* 0x00000017ff057819 */ /* 0x000fe20000011607 */
[----:B------:R-:W-:Y:S01]  /*0480*/  BSSY B2, `(.L_x_27) ;  /* 0x0000026000027945 */ /* 0x000fe20003800000 */
[----:B------:R-:W-:Y:S02]  /*0490*/  SHF.R.U32.HI R4, RZ, 0x17, R6 ;  /* 0x00000017ff047819 */ /* 0x000fe40000011606 */
[----:B------:R-:W-:Y:S02]  /*04a0*/  LOP3.LUT R5, R5, 0xff, RZ, 0xc0, !PT ;  /* 0x000000ff05057812 */ /* 0x000fe400078ec0ff */
[----:B------:R-:W-:Y:S02]  /*04b0*/  LOP3.LUT R4, R4, 0xff, RZ, 0xc0, !PT ;  /* 0x000000ff04047812 */ /* 0x000fe400078ec0ff */
        /* <DEDUP_REMOVED lines=9> */
[----:B------:R-:W-:Y:S01]  /*0550*/  @P0 BREAK B2 ;  /* 0x0000000000020942 */ /* 0x000fe20003800000 */
[----:B------:R-:W-:Y:S05]  /*0560*/  @P0 BRA `(.L_x_29) ;  /* 0x0000065000000947 */ /* 0x000fea0003800000 */
[----:B------:R-:W-:-:S12]  /*0570*/  LOP3.LUT P0, RZ, R7, 0x7fffffff, R6, 0xc8, !PT ;  /* 0x7fffffff07ff7812 */ /* 0x000fd8000780c806 */
[----:B------:R-:W-:Y:S01]  /*0580*/  @!P0 BREAK B2 ;  /* 0x0000000000028942 */ /* 0x000fe20003800000 */
[----:B------:R-:W-:Y:S05]  /*0590*/  @!P0 BRA `(.L_x_30) ;  /* 0x000005e000008947 */ /* 0x000fea0003800000 */
[C---:B------:R-:W-:Y:S02]  /*05a0*/  FSETP.NEU.FTZ.AND P2, PT, |R6|.reuse, +INF , PT ;  /* 0x7f8000000600780b */ /* 0x040fe40003f5d200 */
[----:B------:R-:W-:Y:S02]  /*05b0*/  FSETP.NEU.FTZ.AND P1, PT, |R7|, +INF , PT ;  /* 0x7f8000000700780b */ /* 0x000fe40003f3d200 */
[----:B------:R-:W-:-:S10]  /*05c0*/  FSETP.NEU.FTZ.AND P0, PT, |R6|, +INF , PT ;  /* 0x7f8000000600780b */ /* 0x000fd40003f1d200 */
[----:B------:R-:W-:Y:S01]  /*05d0*/  @!P1 BREAK !P2, B2 ;  /* 0x0000000000029942 */ /* 0x000fe20005000000 */
[----:B------:R-:W-:Y:S05]  /*05e0*/  @!P1 BRA !P2, `(.L_x_30) ;  /* 0x0000059000009947 */ /* 0x000fea0005000000 */
[----:B------:R-:W-:-:S04]  /*05f0*/  LOP3.LUT P2, RZ, R6, 0x7fffffff, RZ, 0xc0, !PT ;  /* 0x7fffffff06ff7812 */ /* 0x000fc8000784c0ff */
[----:B------:R-:W-:-:S12]  /*0600*/  PLOP3.LUT P1, PT, P1, P2, PT, 0x2a, 0x0 ;  /* 0x000000000000781c */ /* 0x000fd80000f24572 */
[----:B------:R-:W-:Y:S01]  /*0610*/  @P1 BREAK B2 ;  /* 0x0000000000021942 */ /* 0x000fe20003800000 */
[----:B------:R-:W-:Y:S05]  /*0620*/  @P1 BRA `(.L_x_31) ;  /* 0x0000051000001947 */ /* 0x000fea0003800000 */
[----:B------:R-:W-:-:S04]  /*0630*/  LOP3.LUT P1, RZ, R7, 0x7fffffff, RZ, 0xc0, !PT ;  /* 0x7fffffff07ff7812 */ /* 0x000fc8000782c0ff */
[----:B------:R-:W-:-:S12]  /*0640*/  PLOP3.LUT P0, PT, P0, P1, PT, 0x2a, 0x0 ;  /* 0x000000000000781c */ /* 0x000fd80000702572 */
[----:B------:R-:W-:Y:S01]  /*0650*/  @P0 BREAK B2 ;  /* 0x0000000000020942 */ /* 0x000fe20003800000 */
        /* <DEDUP_REMOVED lines=8> */
.L_x_28:
[----:B------:R-:W-:Y:S05]  /*06e0*/  BSYNC B2 ;  /* 0x0000000000027941 */ /* 0x000fea0003800000 */
.L_x_27:
[----:B------:R-:W-:Y:S01]  /*06f0*/  LEA R10, R5, 0xc0800000, 0x17 ;  /* 0xc0800000050a7811 */ /* 0x000fe200078eb8ff */
[----:B------:R-:W-:Y:S01]  /*0700*/  BSSY B2, `(.L_x_33) ;  /* 0x000003b000027945 */ /* 0x000fe20003800000 */
[----:B------:R-:W-:-:S03]  /*0710*/  IADD3 R4, R4, -0x7f, RZ ;  /* 0xffffff8104047810 */ /* 0x000fc60007ffe0ff */
[----:B------:R-:W-:Y:S01]  /*0720*/  IMAD.IADD R10, R7, 0x1, -R10 ;  /* 0x00000001070a7824 */ /* 0x000fe200078e0a0a */
[C---:B------:R-:W-:Y:S01]  /*0730*/  IADD3 R5, R4.reuse, 0x7f, -R5 ;  /* 0x0000007f04057810 */ /* 0x040fe20007ffe805 */
[----:B------:R-:W-:Y:S02]  /*0740*/  IMAD R6, R4, -0x800000, R6 ;  /* 0xff80000004067824 */ /* 0x000fe400078e0206 */
[----:B------:R-:W-:Y:S02]  /*0750*/  FADD.FTZ R9, -R10, -RZ ;  /* 0x800000ff0a097221 */ /* 0x000fe40000010100 */
[----:B------:R-:W0:Y:S01]  /*0760*/  MUFU.RCP R7, R10 ;  /* 0x0000000a00077308 */ /* 0x000e220000001000 */
        /* <DEDUP_REMOVED lines=14> */
[----:B------:R-:W-:Y:S01]  /*0850*/  ISETP.GT.AND P0, PT, R10, 0xfe, PT ;  /* 0x000000fe0a00780c */ /* 0x000fe20003f04270 */
[----:B------:R-:W-:Y:S11]  /*0860*/  BSSY B3, `(.L_x_35) ;  /* 0x000000a000037945 */ /* 0x000ff60003800000 */
[----:B------:R-:W-:Y:S01]  /*0870*/  @P0 BREAK B3 ;  /* 0x0000000000030942 */ /* 0x000fe20003800000 */
[----:B------:R-:W-:Y:S05]  /*0880*/  @P0 BRA `(.L_x_36) ;  /* 0x000001e000000947 */ /* 0x000fea0003800000 */
[----:B------:R-:W-:-:S12]  /*0890*/  ISETP.GE.AND P0, PT, R10, 0x1, PT ;  /* 0x000000010a00780c */ /* 0x000fd80003f06270 */
[----:B------:R-:W-:Y:S01]  /*08a0*/  @P0 BREAK B3 ;  /* 0x0000000000030942 */ /* 0x000fe20003800000 */
[----:B------:R-:W-:Y:S05]  /*08b0*/  @P0 BRA `(.L_x_37) ;  /* 0x000001f000000947 */ /* 0x000fea0003800000 */
[----:B------:R-:W-:Y:S02]  /*08c0*/  ISETP.GE.AND P0, PT, R10, -0x18, PT ;  /* 0xffffffe80a00780c */ /* 0x000fe40003f06270 */
[----:B------:R-:W-:-:S10]  /*08d0*/  LOP3.LUT R6, R6, 0x80000000, RZ, 0xc0, !PT ;  /* 0x8000000006067812 */ /* 0x000fd400078ec0ff */
[----:B------:R-:W-:Y:S01]  /*08e0*/  @!P0 BREAK B3 ;  /* 0x0000000000038942 */ /* 0x000fe20003800000 */
[----:B------:R-:W-:Y:S05]  /*08f0*/  @!P0 BRA `(.L_x_37) ;  /* 0x000001b000008947 */ /* 0x000fea0003800000 */
[----:B------:R-:W-:Y:S05]  /*0900*/  BSYNC B3 ;  /* 0x0000000000037941 */ /* 0x000fea0003800000 */
.L_x_35:
[CCC-:B------:R-:W-:Y:S01]  /*0910*/  FFMA.RZ R4, R13.reuse, R9.reuse, R12.reuse ;  /* 0x000000090d047223 */ /* 0x1c0fe2000000c00c */
[C---:B------:R-:W-:Y:S01]  /*0920*/  IADD3 R8, R10.reuse, 0x20, RZ ;  /* 0x000000200a087810 */ /* 0x040fe20007ffe0ff */
[CCC-:B------:R-:W-:Y:S01]  /*0930*/  FFMA.RM R5, R13.reuse, R9.reuse, R12.reuse ;  /* 0x000000090d057223 */ /* 0x1c0fe2000000400c */
[----:B------:R-:W-:Y:S02]  /*0940*/  ISETP.NE.AND P2, PT, R10, RZ, PT ;  /* 0x000000ff0a00720c */ /* 0x000fe40003f45270 */
[----:B------:R-:W-:Y:S01]  /*0950*/  LOP3.LUT R7, R4, 0x7fffff, RZ, 0xc0, !PT ;  /* 0x007fffff04077812 */ /* 0x000fe200078ec0ff */
[----:B------:R-:W-:Y:S01]  /*0960*/  FFMA.RP R4, R13, R9, R12 ;  /* 0x000000090d047223 */ /* 0x000fe2000000800c */
[----:B------:R-:W-:Y:S01]  /*0970*/  ISETP.NE.AND P1, PT, R10, RZ, PT ;  /* 0x000000ff0a00720c */ /* 0x000fe20003f25270 */
[----:B------:R-:W-:Y:S01]  /*0980*/  IMAD.MOV R9, RZ, RZ, -R10 ;  /* 0x000000ffff097224 */ /* 0x000fe200078e0a0a */
[----:B------:R-:W-:-:S02]  /*0990*/  LOP3.LUT R7, R7, 0x800000, RZ, 0xfc, !PT ;  /* 0x0080000007077812 */ /* 0x000fc400078efcff */
[----:B------:R-:W-:Y:S02]  /*09a0*/  FSETP.NEU.FTZ.AND P0, PT, R4, R5, PT ;  /* 0x000000050400720b */ /* 0x000fe40003f1d000 */
[----:B------:R-:W-:Y:S02]  /*09b0*/  SHF.L.U32 R8, R7, R8, RZ ;  /* 0x0000000807087219 */ /* 0x000fe400000006ff */
[----:B------:R-:W-:Y:S02]  /*09c0*/  SEL R4, R9, RZ, P2 ;  /* 0x000000ff09047207 */ /* 0x000fe40001000000 */
[----:B------:R-:W-:Y:S02]  /*09d0*/  ISETP.NE.AND P1, PT, R8, RZ, P1 ;  /* 0x000000ff0800720c */ /* 0x000fe40000f25270 */
[----:B------:R-:W-:Y:S02]  /*09e0*/  SHF.R.U32.HI R4, RZ, R4, R7 ;  /* 0x00000004ff047219 */ /* 0x000fe40000011607 */
[----:B------:R-:W-:-:S02]  /*09f0*/  PLOP3.LUT P0, PT, P0, P1, PT, 0xa8, 0x0 ;  /* 0x000000000000781c */ /* 0x000fc40000703570 */
[----:B------:R-:W-:Y:S02]  /*0a00*/  SHF.R.U32.HI R8, RZ, 0x1, R4 ;  /* 0x00000001ff087819 */ /* 0x000fe40000011604 */
[----:B------:R-:W-:-:S04]  /*0a10*/  SEL R5, RZ, 0x1, !P0 ;  /* 0x00000001ff057807 */ /* 0x000fc80004000000 */
[----:B------:R-:W-:-:S04]  /*0a20*/  LOP3.LUT R5, R5, 0x1, R8, 0xf8, !PT ;  /* 0x0000000105057812 */ /* 0x000fc800078ef808 */
[----:B------:R-:W-:-:S05]  /*0a30*/  LOP3.LUT R5, R5, R4, RZ, 0xc0, !PT ;  /* 0x0000000405057212 */ /* 0x000fca00078ec0ff */
[----:B------:R-:W-:-:S05]  /*0a40*/  IMAD.IADD R5, R8, 0x1, R5 ;  /* 0x0000000108057824 */ /* 0x000fca00078e0205 */
[----:B------:R-:W-:Y:S01]  /*0a50*/  LOP3.LUT R6, R5, R6, RZ, 0xfc, !PT ;  /* 0x0000000605067212 */ /* 0x000fe200078efcff */
[----:B------:R-:W-:Y:S07]  /*0a60*/  BRA `(.L_x_37) ;  /* 0x0000004000007947 */ /* 0x000fee0003800000 */
.L_x_36:
[----:B------:R-:W-:-:S04]  /*0a70*/  LOP3.LUT R6, R6, 0x80000000, RZ, 0xc0, !PT ;  /* 0x8000000006067812 */ /* 0x000fc800078ec0ff */
[----:B------:R-:W-:Y:S01]  /*0a80*/  LOP3.LUT R6, R6, 0x7f800000, RZ, 0xfc, !PT ;  /* 0x7f80000006067812 */ /* 0x000fe200078efcff */
[----:B------:R-:W-:Y:S07]  /*0a90*/  BRA `(.L_x_37) ;  /* 0x0000001000007947 */ /* 0x000fee0003800000 */
.L_x_34:
[----:B------:R-:W-:-:S08]  /*0aa0*/  IMAD R6, R5, 0x800000, R6 ;  /* 0x0080000005067824 */ /* 0x000fd000078e0206 */
.L_x_37:
[----:B------:R-:W-:Y:S05]  /*0ab0*/  BSYNC B2 ;  /* 0x0000000000027941 */ /* 0x000fea0003800000 */
.L_x_33:
[----:B------:R-:W-:Y:S02]  /*0ac0*/  IMAD.MOV.U32 R4, RZ, RZ, R11 ;  /* 0x000000ffff047224 */ /* 0x000fe400078e000b */
[----:B------:R-:W-:-:S08]  /*0ad0*/  IMAD.MOV.U32 R5, RZ, RZ, 0x0 ;  /* 0x00000000ff057424 */ /* 0x000fd000078e00ff */
[----:B------:R-:W-:Y:S05]  /*0ae0*/  RET.REL.NODEC R4 `(FinishLine2) ;  /* 0xfffff51004007950 */ /* 0x000fea0003c3ffff */
.L_x_32:
[----:B------:R-:W-:Y:S01]  /*0af0*/  LOP3.LUT R6, R7, 0x80000000, R6, 0x48, !PT ;  /* 0x8000000007067812 */ /* 0x000fe200078e4806 */
[----:B------:R-:W-:Y:S02]  /*0b00*/  IMAD.MOV.U32 R4, RZ, RZ, R11 ;  /* 0x000000ffff047224 */ /* 0x000fe400078e000b */
[----:B------:R-:W-:Y:S01]  /*0b10*/  IMAD.MOV.U32 R5, RZ, RZ, 0x0 ;  /* 0x00000000ff057424 */ /* 0x000fe200078e00ff */
[----:B------:R-:W-:-:S08]  /*0b20*/  LOP3.LUT R6, R6, 0x7f800000, RZ, 0xfc, !PT ;  /* 0x7f80000006067812 */ /* 0x000fd000078efcff */
[----:B------:R-:W-:Y:S05]  /*0b30*/  RET.REL.NODEC R4 `(FinishLine2) ;  /* 0xfffff4c004007950 */ /* 0x000fea0003c3ffff */
.L_x_31:
[----:B------:R-:W-:Y:S01]  /*0b40*/  LOP3.LUT R6, R7, 0x80000000, R6, 0x48, !PT ;  /* 0x8000000007067812 */ /* 0x000fe200078e4806 */
[----:B------:R-:W-:Y:S02]  /*0b50*/  IMAD.MOV.U32 R4, RZ, RZ, R11 ;  /* 0x000000ffff047224 */ /* 0x000fe400078e000b */
[----:B------:R-:W-:-:S08]  /*0b60*/  IMAD.MOV.U32 R5, RZ, RZ, 0x0 ;  /* 0x00000000ff057424 */ /* 0x000fd000078e00ff */
[----:B------:R-:W-:Y:S05]  /*0b70*/  RET.REL.NODEC R4 `(FinishLine2) ;  /* 0xfffff48004007950 */ /* 0x000fea0003c3ffff */
.L_x_30:
[----:B------:R-:W-:Y:S02]  /*0b80*/  IMAD.MOV.U32 R6, RZ, RZ, 0x7fffffff ;  /* 0x7fffffffff067424 */ /* 0x000fe400078e00ff */
[----:B------:R-:W-:-:S02]  /*0b90*/  IMAD.MOV.U32 R4, RZ, RZ, R11 ;  /* 0x000000ffff047224 */ /* 0x000fc400078e000b */
[----:B------:R-:W-:-:S08]  /*0ba0*/  IMAD.MOV.U32 R5, RZ, RZ, 0x0 ;  /* 0x00000000ff057424 */ /* 0x000fd000078e00ff */
[----:B------:R-:W-:Y:S05]  /*0bb0*/  RET.REL.NODEC R4 `(FinishLine2) ;  /* 0xfffff44004007950 */ /* 0x000fea0003c3ffff */
.L_x_29:
[----:B------:R-:W-:Y:S02]  /*0bc0*/  IMAD.MOV.U32 R4, RZ, RZ, R11 ;  /* 0x000000ffff047224 */ /* 0x000fe400078e000b */
[----:B------:R-:W-:Y:S02]  /*0bd0*/  IMAD.MOV.U32 R5, RZ, RZ, 0x0 ;  /* 0x00000000ff057424 */ /* 0x000fe400078e00ff */
[----:B------:R-:W-:-:S04]  /*0be0*/  FADD.FTZ R6, R6, R7 ;  /* 0x0000000706067221 */ /* 0x000fc80000010000 */
[----:B------:R-:W-:Y:S05]  /*0bf0*/  RET.REL.NODEC R4 `(FinishLine2) ;  /* 0xfffff40004007950 */ /* 0x000fea0003c3ffff */
.L_x_38:
[----:B------:R-:W-:-:S00]  /*0c00*/  BRA `(.L_x_38) ;  /* 0xfffffff000007947 */ /* 0x000fc0000383ffff */
[----:B------:R-:W-:-:S00]  /*0c10*/  NOP ;  /* 0x0000000000007918 */ /* 0x000fc00000000000 */
[----:B------:R-:W-:-:S00]  /*0c20*/  NOP ;  /* 0x0000000000007918 */ /* 0x000fc00000000000 */
[----:B------:R-:W-:-:S00]  /*0c30*/  NOP ;  /* 0x0000000000007918 */ /* 0x000fc00000000000 */
[----:B------:R-:W-:-:S00]  /*0c40*/  NOP ;  /* 0x0000000000007918 */ /* 0x000fc00000000000 */
[----:B------:R-:W-:-:S00]  /*0c50*/  NOP ;  /* 0x0000000000007918 */ /* 0x000fc00000000000 */
[----:B------:R-:W-:-:S00]  /*0c60*/  NOP ;  /* 0x0000000000007918 */ /* 0x000fc00000000000 */
[----:B------:R-:W-:-:S00]  /*0c70*/  NOP ;  /* 0x0000000000007918 */ /* 0x000fc00000000000 */
.L_x_44:


//--------------------- .text.NV12ToARGB          --------------------------
	.section	.text.NV12ToARGB,"ax",@progbits
	.sectioninfo	@"SHI_REGISTERS=19"
	.align	128
        .global         NV12ToARGB
        .type           NV12ToARGB,@function
        .size           NV12ToARGB,(.L_x_48 - NV12ToARGB)
        .other          NV12ToARGB,@"STO_CUDA_ENTRY STV_DEFAULT"
NV12ToARGB:
.text.NV12ToARGB:
[----:B------:R-:W-:-:S08]  /*0000*/  IMAD.MOV.U32 R1, RZ, RZ, c[0x0][0x28] ;  /* 0x00000a00ff017624 */ /* 0x000fd000078e00ff */
[----:B------:R-:W0:Y:S04]  /*0010*/  S2R R0, SR_CTAID.X ;  /* 0x0000000000007919 */ /* 0x000e280000002500 */
[----:B------:R-:W1:Y:S04]  /*0020*/  S2R R3, SR_TID.X ;  /* 0x0000000000037919 */ /* 0x000e680000002100 */
[----:B------:R-:W2:Y:S04]  /*0030*/  S2R R2, SR_CTAID.Y ;  /* 0x0000000000027919 */ /* 0x000ea80000002600 */
[----:B------:R-:W2:Y:S01]  /*0040*/  S2R R5, SR_TID.Y ;  /* 0x0000000000057919 */ /* 0x000ea20000002200 */
[----:B0-----:R-:W-:-:S02]  /*0050*/  IMAD.SHL.U32 R0, R0, 0x2, RZ ;  /* 0x0000000200007824 */ /* 0x001fc400078e00ff */
[----:B-1----:R-:W-:-:S04]  /*0060*/  IMAD.SHL.U32 R3, R3, 0x2, RZ ;  /* 0x0000000203037824 */ /* 0x002fc800078e00ff */
[----:B------:R-:W-:Y:S02]  /*0070*/  IMAD R0, R0, c[0x0][0x0], R3 ;  /* 0x0000000000007a24 */ /* 0x000fe400078e0203 */
[----:B--2---:R-:W-:-:S03]  /*0080*/  IMAD R2, R2, c[0x0][0x4], R5 ;  /* 0x0000010002027a24 */ /* 0x004fc600078e0205 */
[----:B------:R-:W-:-:S04]  /*0090*/  ISETP.GE.U32.AND P0, PT, R0, c[0x0][0x188], PT ;  /* 0x0000620000007a0c */ /* 0x000fc80003f06070 */
[----:B------:R-:W-:-:S12]  /*00a0*/  ISETP.GE.U32.OR P0, PT, R2, c[0x0][0x18c], P0 ;  /* 0x0000630002007a0c */ /* 0x000fd80000706470 */
[----:B------:R-:W-:Y:S05]  /*00b0*/  @P0 EXIT ;  /* 0x000000000000094d */ /* 0x000fea0003800000 */
[----:B------:R-:W-:Y:S02]  /*00c0*/  SHF.R.S32.HI R4, RZ, 0x2, R2 ;  /* 0x00000002ff047819 */ /* 0x000fe40000011402 */
[----:B------:R-:W-:Y:S02]  /*00d0*/  LOP3.LUT R3, R2, 0x1, RZ, 0xc0, !PT ;  /* 0x0000000102037812 */ /* 0x000fe400078ec0ff */
[----:B------:R-:W-:Y:S01]  /*00e0*/  SHF.R.S32.HI R5, RZ, 0x1f, R0 ;  /* 0x0000001fff057819 */ /* 0x000fe20000011400 */
[----:B------:R-:W-:Y:S01]  /*00f0*/  IMAD.SHL.U32 R4, R4, 0x2, RZ ;  /* 0x0000000204047824 */ /* 0x000fe200078e00ff */
[----:B------:R-:W-:-:S04]  /*0100*/  SHF.R.S32.HI R8, RZ, 0x1f, R2 ;  /* 0x0000001fff087819 */ /* 0x000fc80000011402 */
[----:B------:R-:W-:Y:S01]  /*0110*/  LOP3.LUT R4, R4, 0xfffffffe, R3, 0xe2, !PT ;  /* 0xfffffffe04047812 */ /* 0x000fe200078ee203 */
[----:B------:R-:W-:-:S03]  /*0120*/  IMAD R11, R8, c[0x0][0x168], RZ ;  /* 0x00005a00080b7a24 */ /* 0x000fc600078e02ff */
[----:B------:R-:W-:Y:S01]  /*0130*/  IADD3 R9, P0, R4, c[0x0][0x18c], RZ ;  /* 0x0000630004097a10 */ /* 0x000fe20007f1e0ff */
[----:B------:R-:W-:-:S03]  /*0140*/  IMAD R11, R2, c[0x0][0x16c], R11 ;  /* 0x00005b00020b7a24 */ /* 0x000fc600078e020b */
[----:B------:R-:W-:Y:S01]  /*0150*/  LEA.HI.X.SX32 R10, R4, RZ, 0x1, P0 ;  /* 0x000000ff040a7211 */ /* 0x000fe200000f0eff */
[----:B------:R-:W-:-:S04]  /*0160*/  IMAD.MOV.U32 R4, RZ, RZ, R0 ;  /* 0x000000ffff047224 */ /* 0x000fc800078e0000 */
[C-C-:B------:R-:W-:Y:S02]  /*0170*/  IMAD.WIDE.U32 R6, R9.reuse, c[0x0][0x168], R4.reuse ;  /* 0x00005a0009067a25 */ /* 0x140fe400078e0004 */
[----:B------:R-:W-:Y:S02]  /*0180*/  IMAD R10, R10, c[0x0][0x168], RZ ;  /* 0x00005a000a0a7a24 */ /* 0x000fe400078e02ff */
[----:B------:R-:W-:Y:S02]  /*0190*/  IMAD.WIDE.U32 R4, R2, c[0x0][0x168], R4 ;  /* 0x00005a0002047a25 */ /* 0x000fe400078e0004 */
[----:B------:R-:W-:Y:S01]  /*01a0*/  IMAD R9, R9, c[0x0][0x16c], R10 ;  /* 0x00005b0009097a24 */ /* 0x000fe200078e020a */
[----:B------:R-:W-:-:S04]  /*01b0*/  IADD3 R6, P1, R6, c[0x0][0x160], RZ ;  /* 0x0000580006067a10 */ /* 0x000fc80007f3e0ff */
[----:B------:R-:W-:Y:S02]  /*01c0*/  IADD3 R4, P0, R4, c[0x0][0x160], RZ ;  /* 0x0000580004047a10 */ /* 0x000fe40007f1e0ff */
[----:B------:R-:W-:Y:S02]  /*01d0*/  IADD3.X R7, R7, c[0x0][0x164], R9, P1, !PT ;  /* 0x0000590007077a10 */ /* 0x000fe40000ffe409 */
[----:B------:R-:W-:-:S06]  /*01e0*/  IADD3.X R5, R5, c[0x0][0x164], R11, P0, !PT ;  /* 0x0000590005057a10 */ /* 0x000fcc00007fe40b */
[----:B------:R-:W2:Y:S04]  /*01f0*/  LDG.E.U8.SYS R10, [R6] ;  /* 0x00000000060a7381 */ /* 0x000ea800001ee100 */
[----:B------:R-:W3:Y:S04]  /*0200*/  LDG.E.U8.SYS R8, [R4] ;  /* 0x0000000004087381 */ /* 0x000ee800001ee100 */
[----:B------:R-:W4:Y:S04]  /*0210*/  LDG.E.U8.SYS R11, [R6+0x1] ;  /* 0x00000100060b7381 */ /* 0x000f2800001ee100 */
[----:B------:R-:W5:Y:S01]  /*0220*/  LDG.E.U8.SYS R9, [R4+0x1] ;  /* 0x0000010004097381 */ /* 0x000f6200001ee100 */
[----:B------:R-:W-:-:S02]  /*0230*/  ISETP.NE.AND P0, PT, R3, RZ, PT ;  /* 0x000000ff0300720c */ /* 0x000fc40003f05270 */
[----:B--2---:R-:W-:Y:S01]  /*0240*/  LEA R10, R10, 0xfffffe00, 0x2 ;  /* 0xfffffe000a0a7811 */ /* 0x004fe200078e10ff */
[----:B---3--:R-:W-:-:S05]  /*0250*/  IMAD.SHL.U32 R8, R8, 0x4, RZ ;  /* 0x0000000408087824 */ /* 0x008fca00078e00ff */
[----:B------:R-:W0:Y:S01]  /*0260*/  I2F R10, R10 ;  /* 0x0000000a000a7306 */ /* 0x000e220000201400 */
[----:B----4-:R-:W-:Y:S01]  /*0270*/  LEA R11, R11, 0xfffffe00, 0x2 ;  /* 0xfffffe000b0b7811 */ /* 0x010fe200078e10ff */
[----:B------:R-:W1:Y:S01]  /*0280*/  I2F.U32 R8, R8 ;  /* 0x0000000800087306 */ /* 0x000e620000201000 */
[----:B-----5:R-:W-:-:S04]  /*0290*/  IMAD.SHL.U32 R9, R9, 0x4, RZ ;  /* 0x0000000409097824 */ /* 0x020fc800078e00ff */
[----:B------:R-:W2:Y:S02]  /*02a0*/  I2F R11, R11 ;  /* 0x0000000b000b7306 */ /* 0x000ea40000201400 */
[----:B------:R-:W3:Y:S01]  /*02b0*/  I2F.U32 R14, R9 ;  /* 0x00000009000e7306 */ /* 0x000ee20000201000 */
[C---:B0-----:R-:W-:Y:S02]  /*02c0*/  FMUL R5, R10.reuse, -0.39179998636245727539 ;  /* 0xbec89a020a057820 */ /* 0x041fe40000400000 */
[----:B------:R-:W-:Y:S02]  /*02d0*/  FMUL R15, R10, 2.0171999931335449219 ;  /* 0x400119ce0a0f7820 */ /* 0x000fe40000400000 */
[----:B------:R-:W-:Y:S02]  /*02e0*/  FMUL R13, RZ, R10 ;  /* 0x0000000aff0d7220 */ /* 0x000fe40000400000 */
[C---:B-1----:R-:W-:Y:S02]  /*02f0*/  FFMA R6, R8.reuse, 1.1643999814987182617, R5 ;  /* 0x3f950b0f08067823 */ /* 0x042fe40000000005 */
[----:B------:R-:W-:-:S02]  /*0300*/  FFMA R12, R8, 1.1643999814987182617, R15 ;  /* 0x3f950b0f080c7823 */ /* 0x000fc4000000000f */
[--C-:B------:R-:W-:Y:S02]  /*0310*/  FFMA R4, R8, 1.1643999814987182617, R13.reuse ;  /* 0x3f950b0f08047823 */ /* 0x100fe4000000000d */
[C---:B--2---:R-:W-:Y:S02]  /*0320*/  FFMA R6, R11.reuse, -0.81300002336502075195, R6 ;  /* 0xbf5020c50b067823 */ /* 0x044fe40000000006 */
[C---:B---3--:R-:W-:Y:S02]  /*0330*/  FFMA R16, R14.reuse, 1.1643999814987182617, R13 ;  /* 0x3f950b0f0e107823 */ /* 0x048fe4000000000d */
[C---:B------:R-:W-:Y:S02]  /*0340*/  FFMA R8, R14.reuse, 1.1643999814987182617, R5 ;  /* 0x3f950b0f0e087823 */ /* 0x040fe40000000005 */
[-C--:B------:R-:W-:Y:S02]  /*0350*/  FFMA R12, RZ, R11.reuse, R12 ;  /* 0x0000000bff0c7223 */ /* 0x080fe4000000000c */
[----:B------:R-:W-:Y:S01]  /*0360*/  FFMA R14, R14, 1.1643999814987182617, R15 ;  /* 0x3f950b0f0e0e7823 */ /* 0x000fe2000000000f */
[----:B------:R-:W-:Y:S01]  /*0370*/  FMNMX R6, RZ, R6, !PT ;  /* 0x00000006ff067209 */ /* 0x000fe20007800000 */
[C---:B------:R-:W-:Y:S01]  /*0380*/  FFMA R8, R11.reuse, -0.81300002336502075195, R8 ;  /* 0xbf5020c50b087823 */ /* 0x040fe20000000008 */
[----:B------:R-:W-:Y:S01]  /*0390*/  FMNMX R12, RZ, R12, !PT ;  /* 0x0000000cff0c7209 */ /* 0x000fe20007800000 */
[----:B------:R-:W-:Y:S01]  /*03a0*/  FFMA R14, RZ, R11, R14 ;  /* 0x0000000bff0e7223 */ /* 0x000fe2000000000e */
[----:B------:R-:W-:Y:S01]  /*03b0*/  FMNMX R6, R6, 1023, PT ;  /* 0x447fc00006067809 */ /* 0x000fe20003800000 */
[C---:B------:R-:W-:Y:S01]  /*03c0*/  FFMA R4, R11.reuse, 1.5959999561309814453, R4 ;  /* 0x3fcc49ba0b047823 */ /* 0x040fe20000000004 */
[----:B------:R-:W-:Y:S01]  /*03d0*/  FMNMX R8, RZ, R8, !PT ;  /* 0x00000008ff087209 */ /* 0x000fe20007800000 */
[----:B------:R-:W-:Y:S01]  /*03e0*/  FFMA R16, R11, 1.5959999561309814453, R16 ;  /* 0x3fcc49ba0b107823 */ /* 0x000fe20000000010 */
[----:B------:R-:W-:-:S02]  /*03f0*/  FMNMX R12, R12, 1023, PT ;  /* 0x447fc0000c0c7809 */ /* 0x000fc40003800000 */
[----:B------:R-:W-:Y:S01]  /*0400*/  FMNMX R14, RZ, R14, !PT ;  /* 0x0000000eff0e7209 */ /* 0x000fe20007800000 */
[----:B------:R-:W0:Y:S01]  /*0410*/  F2I.U32.TRUNC.NTZ R6, R6 ;  /* 0x0000000600067305 */ /* 0x000e22000020f000 */
[----:B------:R-:W-:Y:S02]  /*0420*/  FMNMX R9, R8, 1023, PT ;  /* 0x447fc00008097809 */ /* 0x000fe40003800000 */
[----:B------:R-:W-:Y:S02]  /*0430*/  FMNMX R4, RZ, R4, !PT ;  /* 0x00000004ff047209 */ /* 0x000fe40007800000 */
[----:B------:R-:W-:Y:S01]  /*0440*/  FMNMX R16, RZ, R16, !PT ;  /* 0x00000010ff107209 */ /* 0x000fe20007800000 */
[----:B------:R-:W1:Y:S01]  /*0450*/  F2I.U32.TRUNC.NTZ R12, R12 ;  /* 0x0000000c000c7305 */ /* 0x000e62000020f000 */
[----:B------:R-:W-:Y:S02]  /*0460*/  FMNMX R14, R14, 1023, PT ;  /* 0x447fc0000e0e7809 */ /* 0x000fe40003800000 */
[----:B------:R-:W-:-:S02]  /*0470*/  FMNMX R4, R4, 1023, PT ;  /* 0x447fc00004047809 */ /* 0x000fc40003800000 */
[----:B------:R-:W-:Y:S01]  /*0480*/  FMNMX R16, R16, 1023, PT ;  /* 0x447fc00010107809 */ /* 0x000fe20003800000 */
[----:B------:R-:W2:Y:S01]  /*0490*/  F2I.U32.TRUNC.NTZ R9, R9 ;  /* 0x0000000900097305 */ /* 0x000ea2000020f000 */
[----:B------:R-:W3:Y:S02]  /*04a0*/  F2I.U32.TRUNC.NTZ R14, R14 ;  /* 0x0000000e000e7305 */ /* 0x000ee4000020f000 */
[----:B------:R-:W4:Y:S02]  /*04b0*/  F2I.U32.TRUNC.NTZ R4, R4 ;  /* 0x0000000400047305 */ /* 0x000f24000020f000 */
[----:B------:R-:W5:Y:S01]  /*04c0*/  F2I.U32.TRUNC.NTZ R16, R16 ;  /* 0x0000001000107305 */ /* 0x000f62000020f000 */
[----:B0-----:R-:W-:Y:S01]  /*04d0*/  IMAD.SHL.U32 R8, R6, 0x40, RZ ;  /* 0x0000004006087824 */ /* 0x001fe200078e00ff */
[----:B-1----:R-:W-:Y:S01]  /*04e0*/  SHF.R.U32.HI R5, RZ, 0x2, R12 ;  /* 0x00000002ff057819 */ /* 0x002fe2000001160c */
[----:B------:R-:W-:-:S03]  /*04f0*/  IMAD.MOV.U32 R10, RZ, RZ, c[0x0][0x174] ;  /* 0x00005d00ff0a7624 */ /* 0x000fc600078e00ff */
[----:B------:R-:W-:Y:S01]  /*0500*/  LOP3.LUT R7, R5, 0xffff00, R8, 0xf8, !PT ;  /* 0x00ffff0005077812 */ /* 0x000fe200078ef808 */
[----:B------:R-:W-:Y:S02]  /*0510*/  IMAD.MOV.U32 R8, RZ, RZ, c[0x0][0x170] ;  /* 0x00005c00ff087624 */ /* 0x000fe400078e00ff */
[----:B--2---:R-:W-:Y:S01]  /*0520*/  IMAD.SHL.U32 R6, R9, 0x40, RZ ;  /* 0x0000004009067824 */ /* 0x004fe200078e00ff */
[----:B---3--:R-:W-:Y:S02]  /*0530*/  SHF.R.U32.HI R3, RZ, 0x2, R14 ;  /* 0x00000002ff037819 */ /* 0x008fe4000001160e */
[----:B------:R-:W-:Y:S01]  /*0540*/  SHF.R.S32.HI R5, RZ, 0x1, R2 ;  /* 0x00000001ff057819 */ /* 0x000fe20000011402 */
[----:B----4-:R-:W-:Y:S01]  /*0550*/  IMAD.SHL.U32 R4, R4, 0x4000, RZ ;  /* 0x0000400004047824 */ /* 0x010fe200078e00ff */
[----:B------:R-:W-:Y:S01]  /*0560*/  LOP3.LUT R9, R3, 0xffff00, R6, 0xf8, !PT ;  /* 0x00ffff0003097812 */ /* 0x000fe200078ef806 */
[----:B-----5:R-:W-:Y:S01]  /*0570*/  IMAD.SHL.U32 R16, R16, 0x4000, RZ ;  /* 0x0000400010107824 */ /* 0x020fe200078e00ff */
[----:B------:R-:W-:Y:S01]  /*0580*/  SEL R2, R8, c[0x0][0x178], !P0 ;  /* 0x00005e0008027a07 */ /* 0x000fe20004000000 */
[----:B------:R-:W-:Y:S01]  /*0590*/  IMAD R5, R5, c[0x0][0x188], R0 ;  /* 0x0000620005057a24 */ /* 0x000fe200078e0200 */
[----:B------:R-:W-:-:S02]  /*05a0*/  SEL R3, R10, c[0x0][0x17c], !P0 ;  /* 0x00005f000a037a07 */ /* 0x000fc40004000000 */
[----:B------:R-:W-:Y:S02]  /*05b0*/  LOP3.LUT R4, R7, 0xff0000, R4, 0xf8, !PT ;  /* 0x00ff000007047812 */ /* 0x000fe400078ef804 */
[----:B------:R-:W-:Y:S01]  /*05c0*/  LOP3.LUT R9, R9, 0xff0000, R16, 0xf8, !PT ;  /* 0x00ff000009097812 */ /* 0x000fe200078ef810 */
[----:B------:R-:W-:Y:S01]  /*05d0*/  IMAD.WIDE R2, R5, 0x4, R2 ;  /* 0x0000000405027825 */ /* 0x000fe200078e0202 */
[----:B------:R-:W-:Y:S02]  /*05e0*/  LOP3.LUT R5, R4, 0xff000000, RZ, 0xfc, !PT ;  /* 0xff00000004057812 */ /* 0x000fe400078efcff */
[----:B------:R-:W-:-:S07]  /*05f0*/  LOP3.LUT R9, R9, 0xff000000, RZ, 0xfc, !PT ;  /* 0xff00000009097812 */ /* 0x000fce00078efcff */
[----:B------:R-:W-:Y:S04]  /*0600*/  STG.E.SYS [R2], R5 ;  /* 0x0000000502007386 */ /* 0x000fe8000010e900 */
[----:B------:R-:W-:Y:S01]  /*0610*/  STG.E.SYS [R2+0x4], R9 ;  /* 0x0000040902007386 */ /* 0x000fe2000010e900 */
[----:B------:R-:W-:Y:S05]  /*0620*/  EXIT ;  /* 0x000000000000794d */ /* 0x000fea0003800000 */
.L_x_39:
[----:B------:R-:W-:-:S00]  /*0630*/  BRA `(.L_x_39) ;  /* 0xfffffff000007947 */ /* 0x000fc0000383ffff */
[----:B------:R-:W-:-:S00]  /*0640*/  NOP ;  /* 0x0000000000007918 */ /* 0x000fc00000000000 */
[----:B------:R-:W-:-:S00]  /*0650*/  NOP ;  /* 0x0000000000007918 */ /* 0x000fc00000000000 */
[----:B------:R-:W-:-:S00]  /*0660*/  NOP ;  /* 0x0000000000007918 */ /* 0x000fc00000000000 */
[----:B------:R-:W-:-:S00]  /*0670*/  NOP ;  /* 0x0000000000007918 */ /* 0x000fc00000000000 */
.L_x_48:


//--------------------- .text.NV12ToGrayScale     --------------------------
	.section	.text.NV12ToGrayScale,"ax",@progbits
	.sectioninfo	@"SHI_REGISTERS=12"
	.align	128
        .global         NV12ToGrayScale
        .type           NV12ToGrayScale,@function
        .size           NV12ToGrayScale,(.L_x_49 - NV12ToGrayScale)
        .other          NV12ToGrayScale,@"STO_CUDA_ENTRY STV_DEFAULT"
NV12ToGrayScale:
.text.NV12ToGrayScale:
[----:B------:R-:W-:-:S08]  /*0000*/  IMAD.MOV.U32 R1, RZ, RZ, c[0x0][0x28] ;  /* 0x00000a00ff017624 */ /* 0x000fd000078e00ff */
[----:B------:R-:W0:Y:S04]  /*0010*/  S2R R4, SR_CTAID.X ;  /* 0x0000000000047919 */ /* 0x000e280000002500 */
[----:B------:R-:W0:Y:S04]  /*0020*/  S2R R3, SR_TID.X ;  /* 0x0000000000037919 */ /* 0x000e280000002100 */
[----:B------:R-:W1:Y:S04]  /*0030*/  S2R R7, SR_CTAID.Y ;  /* 0x0000000000077919 */ /* 0x000e680000002600 */
[----:B------:R-:W1:Y:S01]  /*0040*/  S2R R0, SR_TID.Y ;  /* 0x0000000000007919 */ /* 0x000e620000002200 */
[----:B0-----:R-:W-:-:S05]  /*0050*/  IMAD R4, R4, c[0x0][0x0], R3 ;  /* 0x0000000004047a24 */ /* 0x001fca00078e0203 */
[----:B------:R-:W-:Y:S01]  /*0060*/  ISETP.GE.AND P0, PT, R4, c[0x0][0x180], PT ;  /* 0x0000600004007a0c */ /* 0x000fe20003f06270 */
[----:B-1----:R-:W-:-:S05]  /*0070*/  IMAD R7, R7, c[0x0][0x4], R0 ;  /* 0x0000010007077a24 */ /* 0x002fca00078e0200 */
[----:B------:R-:W-:-:S12]  /*0080*/  ISETP.GE.OR P0, PT, R7, c[0x0][0x184], P0 ;  /* 0x0000610007007a0c */ /* 0x000fd80000706670 */
[----:B------:R-:W-:Y:S05]  /*0090*/  @P0 EXIT ;  /* 0x000000000000094d */ /* 0x000fea0003800000 */
[----:B------:R-:W-:Y:S02]  /*00a0*/  SHF.R.S32.HI R5, RZ, 0x1f, R4 ;  /* 0x0000001fff057819 */ /* 0x000fe40000011404 */
[----:B------:R-:W-:-:S03]  /*00b0*/  SHF.R.S32.HI R0, RZ, 0x1f, R7 ;  /* 0x0000001fff007819 */ /* 0x000fc60000011407 */
[----:B------:R-:W-:Y:S02]  /*00c0*/  IMAD.WIDE.U32 R2, R7, c[0x0][0x168], R4 ;  /* 0x00005a0007027a25 */ /* 0x000fe400078e0004 */
[----:B------:R-:W-:-:S04]  /*00d0*/  IMAD R6, R0, c[0x0][0x168], RZ ;  /* 0x00005a0000067a24 */ /* 0x000fc800078e02ff */
[----:B------:R-:W-:Y:S01]  /*00e0*/  IMAD R9, R7, c[0x0][0x16c], R6 ;  /* 0x00005b0007097a24 */ /* 0x000fe200078e0206 */
[----:B------:R-:W-:-:S04]  /*00f0*/  IADD3 R2, P0, R2, c[0x0][0x160], RZ ;  /* 0x0000580002027a10 */ /* 0x000fc80007f1e0ff */
[----:B------:R-:W-:-:S08]  /*0100*/  IADD3.X R3, R3, c[0x0][0x164], R9, P0, !PT ;  /* 0x0000590003037a10 */ /* 0x000fd000007fe409 */
[----:B------:R-:W2:Y:S01]  /*0110*/  LDG.E.U8.SYS R2, [R2] ;  /* 0x0000000002027381 */ /* 0x000ea200001ee100 */
[----:B------:R-:W-:Y:S02]  /*0120*/  IMAD R0, R0, c[0x0][0x178], RZ ;  /* 0x00005e0000007a24 */ /* 0x000fe400078e02ff */
[C---:B------:R-:W-:Y:S02]  /*0130*/  IMAD.WIDE.U32 R4, R7.reuse, c[0x0][0x178], R4 ;  /* 0x00005e0007047a25 */ /* 0x040fe400078e0004 */
[----:B------:R-:W-:-:S04]  /*0140*/  IMAD R9, R7, c[0x0][0x17c], R0 ;  /* 0x00005f0007097a24 */ /* 0x000fc800078e0200 */
[----:B------:R-:W-:Y:S01]  /*0150*/  IMAD.IADD R9, R5, 0x1, R9 ;  /* 0x0000000105097824 */ /* 0x000fe200078e0209 */
[----:B------:R-:W-:Y:S02]  /*0160*/  LEA R6, P0, R4, c[0x0][0x170], 0x2 ;  /* 0x00005c0004067a11 */ /* 0x000fe400078010ff */
[----:B--2---:R-:W-:-:S04]  /*0170*/  PRMT R7, R2, 0x7604, R2 ;  /* 0x0000760402077816 */ /* 0x004fc80000000002 */
[----:B------:R-:W-:-:S04]  /*0180*/  PRMT R7, R2, 0x7054, R7 ;  /* 0x0000705402077816 */ /* 0x000fc80000000007 */
[----:B------:R-:W-:Y:S02]  /*0190*/  LOP3.LUT R5, R7, 0xff000000, RZ, 0xfc, !PT ;  /* 0xff00000007057812 */ /* 0x000fe400078efcff */
[----:B------:R-:W-:-:S08]  /*01a0*/  LEA.HI.X R7, R4, c[0x0][0x174], R9, 0x2, P0 ;  /* 0x00005d0004077a11 */ /* 0x000fd000000f1409 */
[----:B------:R-:W-:Y:S01]  /*01b0*/  STG.E.SYS [R6], R5 ;  /* 0x0000000506007386 */ /* 0x000fe2000010e900 */
[----:B------:R-:W-:Y:S05]  /*01c0*/  EXIT ;  /* 0x000000000000794d */ /* 0x000fea0003800000 */
.L_x_40:
[----:B------:R-:W-:-:S00]  /*01d0*/  BRA `(.L_x_40) ;  /* 0xfffffff000007947 */ /* 0x000fc0000383ffff */
[----:B------:R-:W-:-:S00]  /*01e0*/  NOP ;  /* 0x0000000000007918 */ /* 0x000fc00000000000 */
[----:B------:R-:W-:-:S00]  /*01f0*/  NOP ;  /* 0x0000000000007918 */ /* 0x000fc00000000000 */
.L_x_49:
